// auto-generated by cutlass_sweep.gemm — config: {"arch": "sm_100", "cluster_m": 1, "cluster_n": 1, "dtype": "fp32", "dtype_b": "fp32", "layout": "nt", "stages": 0, "tile_k": 32, "tile_m": 128, "tile_n": 128}
#include "cutlass/cutlass.h"
#include "cutlass/gemm/collective/collective_builder.hpp"
#include "cutlass/gemm/device/gemm_universal_adapter.h"
#include "cutlass/gemm/kernel/gemm_universal.hpp"
#include "cutlass/epilogue/collective/collective_builder.hpp"

using ElemA = float;
using ElemB = float;
using ElemCD = float;
using Acc  = float;
using TileShape    = cute::Shape<cute::_128, cute::_128, cute::_32>;
using ClusterShape = cute::Shape<cute::_1, cute::_1, cute::_1>;

using CollectiveEpilogue = typename cutlass::epilogue::collective::CollectiveBuilder<
    cutlass::arch::Sm100, cutlass::arch::OpClassTensorOp,
    TileShape, ClusterShape,
    cutlass::epilogue::collective::EpilogueTileAuto,
    Acc, Acc,
    ElemCD, cutlass::layout::RowMajor, 128 / cutlass::sizeof_bits<ElemCD>::value,
    ElemCD, cutlass::layout::RowMajor, 128 / cutlass::sizeof_bits<ElemCD>::value,
    cutlass::epilogue::collective::EpilogueScheduleAuto
  >::CollectiveOp;

using CollectiveMainloop = typename cutlass::gemm::collective::CollectiveBuilder<
    cutlass::arch::Sm100, cutlass::arch::OpClassTensorOp,
    ElemA, cutlass::layout::RowMajor, 128 / cutlass::sizeof_bits<ElemA>::value,
    ElemB, cutlass::layout::ColumnMajor, 128 / cutlass::sizeof_bits<ElemB>::value,
    Acc,
    TileShape, ClusterShape,
    cutlass::gemm::collective::StageCountAutoCarveout<static_cast<int>(sizeof(typename CollectiveEpilogue::SharedStorage))>,
    cutlass::gemm::collective::KernelScheduleAuto
  >::CollectiveOp;

using GemmKernel = cutlass::gemm::kernel::GemmUniversal<
    cute::Shape<int,int,int,int>,
    CollectiveMainloop,
    CollectiveEpilogue
>;
using Gemm = cutlass::gemm::device::GemmUniversalAdapter<GemmKernel>;

// Force the device kernel symbol into the cubin without needing a host main.
auto* _anchor = &cutlass::device_kernel<GemmKernel>;


// ===== COMPILED SASS (sm_100a) =====

	.target	sm_100a

	.elftype	@"ET_EXEC"


//--------------------- .note.nv.tkinfo           --------------------------
	.section	.note.nv.tkinfo,"",@"SHT_NOTE"
	.sectionflags	@"SHF_NOTE_NV_TKINFO"
	.tkinfo
        /*0018*/ 	.word	0x00000002
        /*0030*/ 	.string	""
        /*0030*/ 	.string	"ptxas"
        /*0030*/ 	.string	"Cuda compilation tools, release 13.0, V13.0.88"
        /*0030*/ 	.string	"Build cuda_13.0.r13.0/compiler.36424714_0"
        /*0030*/ 	.string	"-arch sm_100a -m 64 "



//--------------------- .note.nv.cuinfo           --------------------------
	.section	.note.nv.cuinfo,"",@"SHT_NOTE"
	.sectionflags	@"SHF_NOTE_NV_CUINFO"
        /*0018*/ 	.short	0x0002
        /*001a*/ 	.short	0x0064
        /*001c*/ 	.short	0x0082
	.zero		2


//--------------------- .nv.info                  --------------------------
	.section	.nv.info,"",@"SHT_CUDA_INFO"
	.align	4


	//----- nvinfo : EIATTR_REGCOUNT
	.align		4
        /*0000*/ 	.byte	0x04, 0x2f
        /*0002*/ 	.short	(.L_19 - .L_18)
	.align		4
.L_18:
        /*0004*/ 	.word	index@(_ZN7cutlass13device_kernelINS_4gemm6kernel13GemmUniversalIN4cute5tupleIJiiiiEEENS1_10collective13CollectiveMmaINS1_35MainloopSm100TmaUmmaWarpSpecializedILi6ELi2ELi4ENS5_IJNS4_1CILi1EEESB_SB_EEEEENS5_IJNSA_ILi128EEESE_NSA_ILi32EEEEEEfNS5_IJlSB_lEEEfSH_NS4_8TiledMMAINS4_8MMA_AtomIJNS4_17SM100_MMA_TF32_SSINS_10tfloat32_tESL_fLi128ELi128ELNS4_4UMMA5MajorE0ELSN_0ELNSM_7ScaleInE0ELSO_0EEEEEENS4_6LayoutISC_NS5_IJNSA_ILi0EEESS_SS_EEEEENS5_IJNS4_10UnderscoreESV_SV_EEEEENS4_13SM90_TMA_LOADENS4_14ComposedLayoutINS4_7SwizzleILi3ELi4ELi3EEENS4_18smem_ptr_flag_bitsILi32EEENSR_INS5_IJNSA_ILi8EEESF_EEENS5_IJSF_SB_EEEEEEEvNS4_8identityESY_S18_vS19_EENS_8epilogue10collective18CollectiveEpilogueINS1B_23Sm100TmaWarpSpecializedILi4ELi2ELi16ELb1ELb0EEEJSG_NS5_IJNSR_ISE_SB_EENSR_INSA_ILi16EEESB_EEEEEfSH_fSH_NS1B_6fusion15FusionCallbacksIS1F_NS1K_17LinearCombinationIffffLNS_15FloatRoundStyleE2EEESG_S1J_JEEENS4_5SM1004TMEM4LOAD26SM100_TMEM_LOAD_32dp32b16xESY_NSZ_INS10_ILi2ELi4ELi3EEES13_NSR_INS5_IJS14_S1H_EEENS5_IJS1H_SB_EEEEEEENS4_39AutoVectorizingCopyWithAssumedAlignmentILi128EEENS4_14SM90_TMA_STOREES1Y_S20_S20_EEEvvEEEEvNT_6ParamsE)
        /*0008*/ 	.word	0x0000005a


	//----- nvinfo : EIATTR_FRAME_SIZE
	.align		4
.L_19:
        /*000c*/ 	.byte	0x04, 0x11
        /*000e*/ 	.short	(.L_21 - .L_20)
	.align		4
.L_20:
        /*0010*/ 	.word	index@($__internal_2_$__cuda_sm10x_tcgen05_guardrail_trap_unallocated_columns_being_dealloced)
        /*0014*/ 	.word	0x00000000


	//----- nvinfo : EIATTR_FRAME_SIZE
	.align		4
.L_21:
        /*0018*/ 	.byte	0x04, 0x11
        /*001a*/ 	.short	(.L_23 - .L_22)
	.align		4
.L_22:
        /*001c*/ 	.word	index@($__internal_1_$__cuda_sm10x_tcgen05_guardrail_trap_phase_invalid_during_alloc)
        /*0020*/ 	.word	0x00000000


	//----- nvinfo : EIATTR_FRAME_SIZE
	.align		4
.L_23:
        /*0024*/ 	.byte	0x04, 0x11
        /*0026*/ 	.short	(.L_25 - .L_24)
	.align		4
.L_24:
        /*0028*/ 	.word	index@($__internal_0_$__cuda_sm10x_tcgen05_guardrail_trap_col_being_dealloced_not_returned_by_alloc)
        /*002c*/ 	.word	0x00000000


	//----- nvinfo : EIATTR_FRAME_SIZE
	.align		4
.L_25:
        /*0030*/ 	.byte	0x04, 0x11
        /*0032*/ 	.short	(.L_27 - .L_26)
	.align		4
.L_26:
        /*0034*/ 	.word	index@(_ZN7cutlass13device_kernelINS_4gemm6kernel13GemmUniversalIN4cute5tupleIJiiiiEEENS1_10collective13CollectiveMmaINS1_35MainloopSm100TmaUmmaWarpSpecializedILi6ELi2ELi4ENS5_IJNS4_1CILi1EEESB_SB_EEEEENS5_IJNSA_ILi128EEESE_NSA_ILi32EEEEEEfNS5_IJlSB_lEEEfSH_NS4_8TiledMMAINS4_8MMA_AtomIJNS4_17SM100_MMA_TF32_SSINS_10tfloat32_tESL_fLi128ELi128ELNS4_4UMMA5MajorE0ELSN_0ELNSM_7ScaleInE0ELSO_0EEEEEENS4_6LayoutISC_NS5_IJNSA_ILi0EEESS_SS_EEEEENS5_IJNS4_10UnderscoreESV_SV_EEEEENS4_13SM90_TMA_LOADENS4_14ComposedLayoutINS4_7SwizzleILi3ELi4ELi3EEENS4_18smem_ptr_flag_bitsILi32EEENSR_INS5_IJNSA_ILi8EEESF_EEENS5_IJSF_SB_EEEEEEEvNS4_8identityESY_S18_vS19_EENS_8epilogue10collective18CollectiveEpilogueINS1B_23Sm100TmaWarpSpecializedILi4ELi2ELi16ELb1ELb0EEEJSG_NS5_IJNSR_ISE_SB_EENSR_INSA_ILi16EEESB_EEEEEfSH_fSH_NS1B_6fusion15FusionCallbacksIS1F_NS1K_17LinearCombinationIffffLNS_15FloatRoundStyleE2EEESG_S1J_JEEENS4_5SM1004TMEM4LOAD26SM100_TMEM_LOAD_32dp32b16xESY_NSZ_INS10_ILi2ELi4ELi3EEES13_NSR_INS5_IJS14_S1H_EEENS5_IJS1H_SB_EEEEEEENS4_39AutoVectorizingCopyWithAssumedAlignmentILi128EEENS4_14SM90_TMA_STOREES1Y_S20_S20_EEEvvEEEEvNT_6ParamsE)
        /*0038*/ 	.word	0x00000000


	//----- nvinfo : EIATTR_MIN_STACK_SIZE
	.align		4
.L_27:
        /*003c*/ 	.byte	0x04, 0x12
        /*003e*/ 	.short	(.L_29 - .L_28)
	.align		4
.L_28:
        /*0040*/ 	.word	index@(_ZN7cutlass13device_kernelINS_4gemm6kernel13GemmUniversalIN4cute5tupleIJiiiiEEENS1_10collective13CollectiveMmaINS1_35MainloopSm100TmaUmmaWarpSpecializedILi6ELi2ELi4ENS5_IJNS4_1CILi1EEESB_SB_EEEEENS5_IJNSA_ILi128EEESE_NSA_ILi32EEEEEEfNS5_IJlSB_lEEEfSH_NS4_8TiledMMAINS4_8MMA_AtomIJNS4_17SM100_MMA_TF32_SSINS_10tfloat32_tESL_fLi128ELi128ELNS4_4UMMA5MajorE0ELSN_0ELNSM_7ScaleInE0ELSO_0EEEEEENS4_6LayoutISC_NS5_IJNSA_ILi0EEESS_SS_EEEEENS5_IJNS4_10UnderscoreESV_SV_EEEEENS4_13SM90_TMA_LOADENS4_14ComposedLayoutINS4_7SwizzleILi3ELi4ELi3EEENS4_18smem_ptr_flag_bitsILi32EEENSR_INS5_IJNSA_ILi8EEESF_EEENS5_IJSF_SB_EEEEEEEvNS4_8identityESY_S18_vS19_EENS_8epilogue10collective18CollectiveEpilogueINS1B_23Sm100TmaWarpSpecializedILi4ELi2ELi16ELb1ELb0EEEJSG_NS5_IJNSR_ISE_SB_EENSR_INSA_ILi16EEESB_EEEEEfSH_fSH_NS1B_6fusion15FusionCallbacksIS1F_NS1K_17LinearCombinationIffffLNS_15FloatRoundStyleE2EEESG_S1J_JEEENS4_5SM1004TMEM4LOAD26SM100_TMEM_LOAD_32dp32b16xESY_NSZ_INS10_ILi2ELi4ELi3EEES13_NSR_INS5_IJS14_S1H_EEENS5_IJS1H_SB_EEEEEEENS4_39AutoVectorizingCopyWithAssumedAlignmentILi128EEENS4_14SM90_TMA_STOREES1Y_S20_S20_EEEvvEEEEvNT_6ParamsE)
        /*0044*/ 	.word	0x00000000
.L_29:


//--------------------- .nv.compat                --------------------------
	.section	.nv.compat,"",@"SHT_CUDA_COMPAT_INFO"
	.align	4
        /*0000*/ 	.byte	0x02, 0x09, 0x01, 0x00, 0x02, 0x02, 0x02, 0x00, 0x02, 0x05, 0x05, 0x00, 0x03, 0x07, 0x01, 0x01
        /*0010*/ 	.byte	0x02, 0x03, 0x01, 0x00, 0x02, 0x06, 0x01, 0x00, 0x04, 0x0b, 0x08, 0x00, 0x09, 0x00, 0x00, 0x00
        /*0020*/ 	.byte	0x00, 0x00, 0x00, 0x00


//--------------------- .nv.info._ZN7cutlass13device_kernelINS_4gemm6kernel13GemmUniversalIN4cute5tupleIJiiiiEEENS1_10collective13CollectiveMmaINS1_35MainloopSm100TmaUmmaWarpSpecializedILi6ELi2ELi4ENS5_IJNS4_1CILi1EEESB_SB_EEEEENS5_IJNSA_ILi128EEESE_NSA_ILi32EEEEEEfNS5_IJlSB_lEEEfSH_NS4_8TiledMMAINS4_8MMA_AtomIJNS4_17SM100_MMA_TF32_SSINS_10tfloat32_tESL_fLi128ELi128ELNS4_4UMMA5MajorE0ELSN_0ELNSM_7ScaleInE0ELSO_0EEEEEENS4_6LayoutISC_NS5_IJNSA_ILi0EEESS_SS_EEEEENS5_IJNS4_10UnderscoreESV_SV_EEEEENS4_13SM90_TMA_LOADENS4_14ComposedLayoutINS4_7SwizzleILi3ELi4ELi3EEENS4_18smem_ptr_flag_bitsILi32EEENSR_INS5_IJNSA_ILi8EEESF_EEENS5_IJSF_SB_EEEEEEEvNS4_8identityESY_S18_vS19_EENS_8epilogue10collective18CollectiveEpilogueINS1B_23Sm100TmaWarpSpecializedILi4ELi2ELi16ELb1ELb0EEEJSG_NS5_IJNSR_ISE_SB_EENSR_INSA_ILi16EEESB_EEEEEfSH_fSH_NS1B_6fusion15FusionCallbacksIS1F_NS1K_17LinearCombinationIffffLNS_15FloatRoundStyleE2EEESG_S1J_JEEENS4_5SM1004TMEM4LOAD26SM100_TMEM_LOAD_32dp32b16xESY_NSZ_INS10_ILi2ELi4ELi3EEES13_NSR_INS5_IJS14_S1H_EEENS5_IJS1H_SB_EEEEEEENS4_39AutoVectorizingCopyWithAssumedAlignmentILi128EEENS4_14SM90_TMA_STOREES1Y_S20_S20_EEEvvEEEEvNT_6ParamsE --------------------------
	.section	.nv.info._ZN7cutlass13device_kernelINS_4gemm6kernel13GemmUniversalIN4cute5tupleIJiiiiEEENS1_10collective13CollectiveMmaINS1_35MainloopSm100TmaUmmaWarpSpecializedILi6ELi2ELi4ENS5_IJNS4_1CILi1EEESB_SB_EEEEENS5_IJNSA_ILi128EEESE_NSA_ILi32EEEEEEfNS5_IJlSB_lEEEfSH_NS4_8TiledMMAINS4_8MMA_AtomIJNS4_17SM100_MMA_TF32_SSINS_10tfloat32_tESL_fLi128ELi128ELNS4_4UMMA5MajorE0ELSN_0ELNSM_7ScaleInE0ELSO_0EEEEEENS4_6LayoutISC_NS5_IJNSA_ILi0EEESS_SS_EEEEENS5_IJNS4_10UnderscoreESV_SV_EEEEENS4_13SM90_TMA_LOADENS4_14ComposedLayoutINS4_7SwizzleILi3ELi4ELi3EEENS4_18smem_ptr_flag_bitsILi32EEENSR_INS5_IJNSA_ILi8EEESF_EEENS5_IJSF_SB_EEEEEEEvNS4_8identityESY_S18_vS19_EENS_8epilogue10collective18CollectiveEpilogueINS1B_23Sm100TmaWarpSpecializedILi4ELi2ELi16ELb1ELb0EEEJSG_NS5_IJNSR_ISE_SB_EENSR_INSA_ILi16EEESB_EEEEEfSH_fSH_NS1B_6fusion15FusionCallbacksIS1F_NS1K_17LinearCombinationIffffLNS_15FloatRoundStyleE2EEESG_S1J_JEEENS4_5SM1004TMEM4LOAD26SM100_TMEM_LOAD_32dp32b16xESY_NSZ_INS10_ILi2ELi4ELi3EEES13_NSR_INS5_IJS14_S1H_EEENS5_IJS1H_SB_EEEEEEENS4_39AutoVectorizingCopyWithAssumedAlignmentILi128EEENS4_14SM90_TMA_STOREES1Y_S20_S20_EEEvvEEEEvNT_6ParamsE,"",@"SHT_CUDA_INFO"
	.sectionflags	@""
	.align	4


	//----- nvinfo : EIATTR_CUDA_API_VERSION
	.align		4
        /*0000*/ 	.byte	0x04, 0x37
        /*0002*/ 	.short	(.L_31 - .L_30)
.L_30:
        /*0004*/ 	.word	0x00000082


	//----- nvinfo : EIATTR_KPARAM_INFO
	.align		4
.L_31:
        /*0008*/ 	.byte	0x04, 0x17
        /*000a*/ 	.short	(.L_33 - .L_32)
.L_32:
        /*000c*/ 	.word	0x00000000
        /*0010*/ 	.short	0x0000
        /*0012*/ 	.short	0x0000
        /*0014*/ 	.byte	0x00, 0xf0, 0x01, 0x20


	//----- nvinfo : EIATTR_AT_ENTRY_FRAGMENTS
	.align		4
.L_33:
        /*0018*/ 	.byte	0x04, 0x4f
        /*001a*/ 	.short	(.L_35 - .L_34)


	//   ....[0]....
.L_34:
        /*001c*/ 	.word	0x00000006


	//----- nvinfo : EIATTR_RESERVED_SMEM_USED
	.align		4
.L_35:
        /*0020*/ 	.byte	0x01, 0x41
	.zero		2


	//----- nvinfo : EIATTR_SPARSE_MMA_MASK
	.align		4
        /*0024*/ 	.byte	0x03, 0x50
        /*0026*/ 	.short	0x0000


	//----- nvinfo : EIATTR_TCGEN05_1CTA_USED
	.align		4
        /*0028*/ 	.byte	0x01, 0x51
	.zero		2


	//----- nvinfo : EIATTR_MAXREG_COUNT
	.align		4
        /*002c*/ 	.byte	0x03, 0x1b
        /*002e*/ 	.short	0x00ff


	//----- nvinfo : EIATTR_NUM_BARRIERS
	.align		4
        /*0030*/ 	.byte	0x02, 0x4c
        /*0032*/ 	.byte	0x07
	.zero		1


	//----- nvinfo : EIATTR_EXTERNS
	.align		4
        /*0034*/ 	.byte	0x04, 0x0f
        /*0036*/ 	.short	(.L_37 - .L_36)


	//   ....[0]....
	.align		4
.L_36:
        /*0038*/ 	.word	index@(__assertfail)


	//----- nvinfo : EIATTR_MERCURY_ISA_VERSION
	.align		4
.L_37:
        /*003c*/ 	.byte	0x03, 0x5f
        /*003e*/ 	.short	0x0101


	//----- nvinfo : EIATTR_INT_WARP_WIDE_INSTR_OFFSETS
	.align		4
        /*0040*/ 	.byte	0x04, 0x31
        /*0042*/ 	.short	(.L_39 - .L_38)


	//   ....[0]....
.L_38:
        /*0044*/ 	.word	0x00001e00


	//   ....[1]....
        /*0048*/ 	.word	0x00003960


	//   ....[2]....
        /*004c*/ 	.word	0x00003990


	//   ....[3]....
        /*0050*/ 	.word	0x000039e0


	//   ....[4]....
        /*0054*/ 	.word	0x000042e0


	//   ....[5]....
        /*0058*/ 	.word	0x00004340


	//   ....[6]....
        /*005c*/ 	.word	0x00004430


	//   ....[7]....
        /*0060*/ 	.word	0x000044a0


	//   ....[8]....
        /*0064*/ 	.word	0x00004590


	//   ....[9]....
        /*0068*/ 	.word	0x00004600


	//   ....[10]....
        /*006c*/ 	.word	0x00004700


	//   ....[11]....
        /*0070*/ 	.word	0x00004780


	//   ....[12]....
        /*0074*/ 	.word	0x00004880


	//   ....[13]....
        /*0078*/ 	.word	0x00004950


	//   ....[14]....
        /*007c*/ 	.word	0x000049f0


	//   ....[15]....
        /*0080*/ 	.word	0x00004ac0


	//   ....[16]....
        /*0084*/ 	.word	0x00004b70


	//   ....[17]....
        /*0088*/ 	.word	0x00004c50


	//   ....[18]....
        /*008c*/ 	.word	0x00004dd0


	//   ....[19]....
        /*0090*/ 	.word	0x00004f20


	//----- nvinfo : EIATTR_COOP_GROUP_MASK_REGIDS
	.align		4
.L_39:
        /*0094*/ 	.byte	0x04, 0x29
        /*0096*/ 	.short	(.L_41 - .L_40)


	//   ....[0]....
.L_40:
        /*0098*/ 	.word	0xffffffff


	//   ....[1]....
        /*009c*/ 	.word	0xffffffff


	//   ....[2]....
        /*00a0*/ 	.word	0xffffffff


	//   ....[3]....
        /*00a4*/ 	.word	0xffffffff


	//   ....[4]....
        /*00a8*/ 	.word	0xffffffff


	//   ....[5]....
        /*00ac*/ 	.word	0xffffffff


	//   ....[6]....
        /*00b0*/ 	.word	0xffffffff


	//   ....[7]....
        /*00b4*/ 	.word	0xffffffff


	//   ....[8]....
        /*00b8*/ 	.word	0xffffffff


	//   ....[9]....
        /*00bc*/ 	.word	0xffffffff


	//   ....[10]....
        /*00c0*/ 	.word	0xffffffff


	//   ....[11]....
        /*00c4*/ 	.word	0xffffffff


	//   ....[12]....
        /*00c8*/ 	.word	0xffffffff


	//----- nvinfo : EIATTR_COOP_GROUP_INSTR_OFFSETS
	.align		4
.L_41:
        /*00cc*/ 	.byte	0x04, 0x28
        /*00ce*/ 	.short	(.L_43 - .L_42)


	//   ....[0]....
.L_42:
        /*00d0*/ 	.word	0x00000090


	//   ....[1]....
        /*00d4*/ 	.word	0x000004d0


	//   ....[2]....
        /*00d8*/ 	.word	0x00000680


	//   ....[3]....
        /*00dc*/ 	.word	0x00000820


	//   ....[4]....
        /*00e0*/ 	.word	0x00000920


	//   ....[5]....
        /*00e4*/ 	.word	0x00000a90


	//   ....[6]....
        /*00e8*/ 	.word	0x00000c30


	//   ....[7]....
        /*00ec*/ 	.word	0x00001ce0


	//   ....[8]....
        /*00f0*/ 	.word	0x00002be0


	//   ....[9]....
        /*00f4*/ 	.word	0x00002df0


	//   ....[10]....
        /*00f8*/ 	.word	0x00002e20


	//   ....[11]....
        /*00fc*/ 	.word	0x00003850


	//   ....[12]....
        /*0100*/ 	.word	0x00003a80


	//----- nvinfo : EIATTR_VRC_CTA_INIT_COUNT
	.align		4
.L_43:
        /*0104*/ 	.byte	0x02, 0x4a
        /*0106*/ 	.byte	0x80
	.zero		1


	//----- nvinfo : EIATTR_SYSCALL_OFFSETS
	.align		4
        /*0108*/ 	.byte	0x04, 0x46
        /*010a*/ 	.short	(.L_45 - .L_44)


	//   ....[0]....
.L_44:
        /*010c*/ 	.word	0x00005990


	//   ....[1]....
        /*0110*/ 	.word	0x00005a80


	//   ....[2]....
        /*0114*/ 	.word	0x000061e0


	//   ....[3]....
        /*0118*/ 	.word	0x00006960


	//   ....[4]....
        /*011c*/ 	.word	0x000070b0


	//   ....[5]....
        /*0120*/ 	.word	0x00007850


	//   ....[6]....
        /*0124*/ 	.word	0x00007ff0


	//   ....[7]....
        /*0128*/ 	.word	0x000087c0


	//   ....[8]....
        /*012c*/ 	.word	0x00008f60


	//   ....[9]....
        /*0130*/ 	.word	0x000096b0


	//----- nvinfo : EIATTR_MBARRIER_INSTR_OFFSETS
	.align		4
.L_45:
        /*0134*/ 	.byte	0x04, 0x39
        /*0136*/ 	.short	(.L_47 - .L_46)


	//   ....[0]....
.L_46:
        /*0138*/ 	.word	0x000005b0
        /*013c*/ 	.word	0x000000ff
        /*0140*/ 	.word	0x00000000
        /*0144*/ 	.short	0x0100
        /*0146*/ 	.byte	0x05
	.zero		1


	//   ....[1]....
        /*0148*/ 	.word	0x000005c0
        /*014c*/ 	.word	0x000000ff
        /*0150*/ 	.word	0x00000030
        /*0154*/ 	.short	0x0100
        /*0156*/ 	.byte	0x05
	.zero		1


	//   ....[2]....
        /*0158*/ 	.word	0x000005d0
        /*015c*/ 	.word	0x000000ff
        /*0160*/ 	.word	0x00000008
        /*0164*/ 	.short	0x0100
        /*0166*/ 	.byte	0x05
	.zero		1


	//   ....[3]....
        /*0168*/ 	.word	0x000005e0
        /*016c*/ 	.word	0x000000ff
        /*0170*/ 	.word	0x00000038
        /*0174*/ 	.short	0x0100
        /*0176*/ 	.byte	0x05
	.zero		1


	//   ....[4]....
        /*0178*/ 	.word	0x000005f0
        /*017c*/ 	.word	0x000000ff
        /*0180*/ 	.word	0x00000010
        /*0184*/ 	.short	0x0100
        /*0186*/ 	.byte	0x05
	.zero		1


	//   ....[5]....
        /*0188*/ 	.word	0x00000600
        /*018c*/ 	.word	0x000000ff
        /*0190*/ 	.word	0x00000040
        /*0194*/ 	.short	0x0100
        /*0196*/ 	.byte	0x05
	.zero		1


	//   ....[6]....
        /*0198*/ 	.word	0x00000610
        /*019c*/ 	.word	0x000000ff
        /*01a0*/ 	.word	0x00000018
        /*01a4*/ 	.short	0x0100
        /*01a6*/ 	.byte	0x05
	.zero		1


	//   ....[7]....
        /*01a8*/ 	.word	0x00000620
        /*01ac*/ 	.word	0x000000ff
        /*01b0*/ 	.word	0x00000048
        /*01b4*/ 	.short	0x0100
        /*01b6*/ 	.byte	0x05
	.zero		1


	//   ....[8]....
        /*01b8*/ 	.word	0x00000630
        /*01bc*/ 	.word	0x000000ff
        /*01c0*/ 	.word	0x00000020
        /*01c4*/ 	.short	0x0100
        /*01c6*/ 	.byte	0x05
	.zero		1


	//   ....[9]....
        /*01c8*/ 	.word	0x00000640
        /*01cc*/ 	.word	0x000000ff
        /*01d0*/ 	.word	0x00000050
        /*01d4*/ 	.short	0x0100
        /*01d6*/ 	.byte	0x05
	.zero		1


	//   ....[10]....
        /*01d8*/ 	.word	0x00000650
        /*01dc*/ 	.word	0x000000ff
        /*01e0*/ 	.word	0x00000028
        /*01e4*/ 	.short	0x0100
        /*01e6*/ 	.byte	0x05
	.zero		1


	//   ....[11]....
        /*01e8*/ 	.word	0x00000660
        /*01ec*/ 	.word	0x000000ff
        /*01f0*/ 	.word	0x00000058
        /*01f4*/ 	.short	0x0100
        /*01f6*/ 	.byte	0x05
	.zero		1


	//   ....[12]....
        /*01f8*/ 	.word	0x00000790
        /*01fc*/ 	.word	0x000000ff
        /*0200*/ 	.word	0x00000060
        /*0204*/ 	.short	0x0100
        /*0206*/ 	.byte	0x07
	.zero		1


	//   ....[13]....
        /*0208*/ 	.word	0x000007a0
        /*020c*/ 	.word	0x000000ff
        /*0210*/ 	.word	0x00000080
        /*0214*/ 	.short	0x0100
        /*0216*/ 	.byte	0x07
	.zero		1


	//   ....[14]....
        /*0218*/ 	.word	0x000007b0
        /*021c*/ 	.word	0x000000ff
        /*0220*/ 	.word	0x00000068
        /*0224*/ 	.short	0x0100
        /*0226*/ 	.byte	0x07
	.zero		1


	//   ....[15]....
        /*0228*/ 	.word	0x000007c0
        /*022c*/ 	.word	0x000000ff
        /*0230*/ 	.word	0x00000088
        /*0234*/ 	.short	0x0100
        /*0236*/ 	.byte	0x07
	.zero		1


	//   ....[16]....
        /*0238*/ 	.word	0x000007d0
        /*023c*/ 	.word	0x000000ff
        /*0240*/ 	.word	0x00000070
        /*0244*/ 	.short	0x0100
        /*0246*/ 	.byte	0x07
	.zero		1


	//   ....[17]....
        /*0248*/ 	.word	0x000007e0
        /*024c*/ 	.word	0x000000ff
        /*0250*/ 	.word	0x00000090
        /*0254*/ 	.short	0x0100
        /*0256*/ 	.byte	0x07
	.zero		1


	//   ....[18]....
        /*0258*/ 	.word	0x000007f0
        /*025c*/ 	.word	0x000000ff
        /*0260*/ 	.word	0x00000078
        /*0264*/ 	.short	0x0100
        /*0266*/ 	.byte	0x07
	.zero		1


	//   ....[19]....
        /*0268*/ 	.word	0x00000800
        /*026c*/ 	.word	0x000000ff
        /*0270*/ 	.word	0x00000098
        /*0274*/ 	.short	0x0100
        /*0276*/ 	.byte	0x07
	.zero		1


	//   ....[20]....
        /*0278*/ 	.word	0x000008f0
        /*027c*/ 	.word	0x000000ff
        /*0280*/ 	.word	0x000000a0
        /*0284*/ 	.short	0x0100
        /*0286*/ 	.byte	0x05
	.zero		1


	//   ....[21]....
        /*0288*/ 	.word	0x00000900
        /*028c*/ 	.word	0x000000ff
        /*0290*/ 	.word	0x000000a8
        /*0294*/ 	.short	0x0100
        /*0296*/ 	.byte	0x05
	.zero		1


	//   ....[22]....
        /*0298*/ 	.word	0x00000a40
        /*029c*/ 	.word	0x000000ff
        /*02a0*/ 	.word	0x000000b0
        /*02a4*/ 	.short	0x0100
        /*02a6*/ 	.byte	0x05
	.zero		1


	//   ....[23]....
        /*02a8*/ 	.word	0x00000a50
        /*02ac*/ 	.word	0x000000ff
        /*02b0*/ 	.word	0x000000c0
        /*02b4*/ 	.short	0x0100
        /*02b6*/ 	.byte	0x05
	.zero		1


	//   ....[24]....
        /*02b8*/ 	.word	0x00000a60
        /*02bc*/ 	.word	0x000000ff
        /*02c0*/ 	.word	0x000000b8
        /*02c4*/ 	.short	0x0100
        /*02c6*/ 	.byte	0x05
	.zero		1


	//   ....[25]....
        /*02c8*/ 	.word	0x00000a70
        /*02cc*/ 	.word	0x000000ff
        /*02d0*/ 	.word	0x000000c8
        /*02d4*/ 	.short	0x0100
        /*02d6*/ 	.byte	0x05
	.zero		1


	//   ....[26]....
        /*02d8*/ 	.word	0x00000ba0
        /*02dc*/ 	.word	0x000000ff
        /*02e0*/ 	.word	0x000000d0
        /*02e4*/ 	.short	0x0100
        /*02e6*/ 	.byte	0x07
	.zero		1


	//   ....[27]....
        /*02e8*/ 	.word	0x00000bb0
        /*02ec*/ 	.word	0x000000ff
        /*02f0*/ 	.word	0x000000f0
        /*02f4*/ 	.short	0x0100
        /*02f6*/ 	.byte	0x07
	.zero		1


	//   ....[28]....
        /*02f8*/ 	.word	0x00000bc0
        /*02fc*/ 	.word	0x000000ff
        /*0300*/ 	.word	0x000000d8
        /*0304*/ 	.short	0x0100
        /*0306*/ 	.byte	0x07
	.zero		1


	//   ....[29]....
        /*0308*/ 	.word	0x00000bd0
        /*030c*/ 	.word	0x000000ff
        /*0310*/ 	.word	0x000000f8
        /*0314*/ 	.short	0x0100
        /*0316*/ 	.byte	0x07
	.zero		1


	//   ....[30]....
        /*0318*/ 	.word	0x00000be0
        /*031c*/ 	.word	0x000000ff
        /*0320*/ 	.word	0x000000e0
        /*0324*/ 	.short	0x0100
        /*0326*/ 	.byte	0x07
	.zero		1


	//   ....[31]....
        /*0328*/ 	.word	0x00000bf0
        /*032c*/ 	.word	0x000000ff
        /*0330*/ 	.word	0x00000100
        /*0334*/ 	.short	0x0100
        /*0336*/ 	.byte	0x07
	.zero		1


	//   ....[32]....
        /*0338*/ 	.word	0x00000c00
        /*033c*/ 	.word	0x000000ff
        /*0340*/ 	.word	0x000000e8
        /*0344*/ 	.short	0x0100
        /*0346*/ 	.byte	0x07
	.zero		1


	//   ....[33]....
        /*0348*/ 	.word	0x00000c10
        /*034c*/ 	.word	0x000000ff
        /*0350*/ 	.word	0x00000108
        /*0354*/ 	.short	0x0100
        /*0356*/ 	.byte	0x07
	.zero		1


	//   ....[34]....
        /*0358*/ 	.word	0x00000d00
        /*035c*/ 	.word	0x000000ff
        /*0360*/ 	.word	0x00000110
        /*0364*/ 	.short	0x0100
        /*0366*/ 	.byte	0x05
	.zero		1


	//   ....[35]....
        /*0368*/ 	.word	0x00000d10
        /*036c*/ 	.word	0x000000ff
        /*0370*/ 	.word	0x00000120
        /*0374*/ 	.short	0x0100
        /*0376*/ 	.byte	0x05
	.zero		1


	//   ....[36]....
        /*0378*/ 	.word	0x00000d20
        /*037c*/ 	.word	0x000000ff
        /*0380*/ 	.word	0x00000118
        /*0384*/ 	.short	0x0100
        /*0386*/ 	.byte	0x05
	.zero		1


	//   ....[37]....
        /*0388*/ 	.word	0x00000d30
        /*038c*/ 	.word	0x000000ff
        /*0390*/ 	.word	0x00000128
        /*0394*/ 	.short	0x0100
        /*0396*/ 	.byte	0x05
	.zero		1


	//   ....[38]....
        /*0398*/ 	.word	0x00001600
        /*039c*/ 	.word	0x00000002
        /*03a0*/ 	.word	0x00000120
        /*03a4*/ 	.short	0x010a
        /*03a6*/ 	.byte	0xff
	.zero		1


	//   ....[39]....
        /*03a8*/ 	.word	0x00001630
        /*03ac*/ 	.word	0x00000002
        /*03b0*/ 	.word	0x00000110
        /*03b4*/ 	.short	0x0101
        /*03b6*/ 	.byte	0xff
	.zero		1


	//   ....[40]....
        /*03b8*/ 	.word	0x00001700
        /*03bc*/ 	.word	0x000000ff
        /*03c0*/ 	.word	0x00000030
        /*03c4*/ 	.short	0x010a
        /*03c6*/ 	.byte	0x08
	.zero		1


	//   ....[41]....
        /*03c8*/ 	.word	0x000017a0
        /*03cc*/ 	.word	0x000000ff
        /*03d0*/ 	.word	0x00000030
        /*03d4*/ 	.short	0x010a
        /*03d6*/ 	.byte	0x21
	.zero		1


	//   ....[42]....
        /*03d8*/ 	.word	0x00001900
        /*03dc*/ 	.word	0x000000ff
        /*03e0*/ 	.word	0x00000030
        /*03e4*/ 	.short	0x010a
        /*03e6*/ 	.byte	0x08
	.zero		1


	//   ....[43]....
        /*03e8*/ 	.word	0x000019f0
        /*03ec*/ 	.word	0x000000ff
        /*03f0*/ 	.word	0x000000a8
        /*03f4*/ 	.short	0x0101
        /*03f6*/ 	.byte	0x04
	.zero		1


	//   ....[44]....
        /*03f8*/ 	.word	0x00001a10
        /*03fc*/ 	.word	0x000000ff
        /*0400*/ 	.word	0x00000030
        /*0404*/ 	.short	0x010a
        /*0406*/ 	.byte	0x08
	.zero		1


	//   ....[45]....
        /*0408*/ 	.word	0x00001a90
        /*040c*/ 	.word	0x000000ff
        /*0410*/ 	.word	0x00000030
        /*0414*/ 	.short	0x010a
        /*0416*/ 	.byte	0x11
	.zero		1


	//   ....[46]....
        /*0418*/ 	.word	0x00001bf0
        /*041c*/ 	.word	0x000000ff
        /*0420*/ 	.word	0x00000030
        /*0424*/ 	.short	0x010a
        /*0426*/ 	.byte	0x08
	.zero		1


	//   ....[47]....
        /*0428*/ 	.word	0x00001d10
        /*042c*/ 	.word	0x00000002
        /*0430*/ 	.word	0x000000b0
        /*0434*/ 	.short	0x010a
        /*0436*/ 	.byte	0xff
	.zero		1


	//   ....[48]....
        /*0438*/ 	.word	0x00001dd0
        /*043c*/ 	.word	0x00000002
        /*0440*/ 	.word	0x00000000
        /*0444*/ 	.short	0x0101
        /*0446*/ 	.byte	0xff
	.zero		1


	//   ....[49]....
        /*0448*/ 	.word	0x00002330
        /*044c*/ 	.word	0x000000ff
        /*0450*/ 	.word	0x00000000
        /*0454*/ 	.short	0x010a
        /*0456*/ 	.byte	0x05
	.zero		1


	//   ....[50]....
        /*0458*/ 	.word	0x000023c0
        /*045c*/ 	.word	0x000000ff
        /*0460*/ 	.word	0x00000000
        /*0464*/ 	.short	0x010a
        /*0466*/ 	.byte	0x05
	.zero		1


	//   ....[51]....
        /*0468*/ 	.word	0x00002450
        /*046c*/ 	.word	0x000000ff
        /*0470*/ 	.word	0x00000000
        /*0474*/ 	.short	0x010a
        /*0476*/ 	.byte	0x05
	.zero		1


	//   ....[52]....
        /*0478*/ 	.word	0x000024e0
        /*047c*/ 	.word	0x000000ff
        /*0480*/ 	.word	0x00000000
        /*0484*/ 	.short	0x010a
        /*0486*/ 	.byte	0x05
	.zero		1


	//   ....[53]....
        /*0488*/ 	.word	0x00002570
        /*048c*/ 	.word	0x000000ff
        /*0490*/ 	.word	0x00000000
        /*0494*/ 	.short	0x010a
        /*0496*/ 	.byte	0x05
	.zero		1


	//   ....[54]....
        /*0498*/ 	.word	0x00002610
        /*049c*/ 	.word	0x00000000
        /*04a0*/ 	.word	0x00000000
        /*04a4*/ 	.short	0x010a
        /*04a6*/ 	.byte	0xff
	.zero		1


	//   ....[55]....
        /*04a8*/ 	.word	0x00002730
        /*04ac*/ 	.word	0x00000000
        /*04b0*/ 	.word	0x00000110
        /*04b4*/ 	.short	0x010a
        /*04b6*/ 	.byte	0xff
	.zero		1


	//   ....[56]....
        /*04b8*/ 	.word	0x000027a0
        /*04bc*/ 	.word	0x00000000
        /*04c0*/ 	.word	0x00000000
        /*04c4*/ 	.short	0x0101
        /*04c6*/ 	.byte	0xff
	.zero		1


	//   ....[57]....
        /*04c8*/ 	.word	0x000027c0
        /*04cc*/ 	.word	0x000000ff
        /*04d0*/ 	.word	0x000000c0
        /*04d4*/ 	.short	0x010a
        /*04d6*/ 	.byte	0x05
	.zero		1


	//   ....[58]....
        /*04d8*/ 	.word	0x000028e0
        /*04dc*/ 	.word	0x00000000
        /*04e0*/ 	.word	0x000000b0
        /*04e4*/ 	.short	0x010a
        /*04e6*/ 	.byte	0xff
	.zero		1


	//   ....[59]....
        /*04e8*/ 	.word	0x000029e0
        /*04ec*/ 	.word	0x00000000
        /*04f0*/ 	.word	0x00000000
        /*04f4*/ 	.short	0x0101
        /*04f6*/ 	.byte	0xff
	.zero		1


	//   ....[60]....
        /*04f8*/ 	.word	0x00002a70
        /*04fc*/ 	.word	0x000000ff
        /*0500*/ 	.word	0x000000c0
        /*0504*/ 	.short	0x0106
        /*0506*/ 	.byte	0x05
	.zero		1


	//   ....[61]....
        /*0508*/ 	.word	0x00002a90
        /*050c*/ 	.word	0x000000ff
        /*0510*/ 	.word	0x000000c0
        /*0514*/ 	.short	0x010a
        /*0516*/ 	.byte	0x05
	.zero		1


	//   ....[62]....
        /*0518*/ 	.word	0x00002b20
        /*051c*/ 	.word	0x000000ff
        /*0520*/ 	.word	0x000000c0
        /*0524*/ 	.short	0x0106
        /*0526*/ 	.byte	0x04
	.zero		1


	//   ....[63]....
        /*0528*/ 	.word	0x00002b60
        /*052c*/ 	.word	0x00000000
        /*0530*/ 	.word	0x000000c0
        /*0534*/ 	.short	0x010a
        /*0536*/ 	.byte	0xff
	.zero		1


	//   ....[64]....
        /*0538*/ 	.word	0x000030a0
        /*053c*/ 	.word	0x00000000
        /*0540*/ 	.word	0x000000b0
        /*0544*/ 	.short	0x010a
        /*0546*/ 	.byte	0xff
	.zero		1


	//   ....[65]....
        /*0548*/ 	.word	0x000031b0
        /*054c*/ 	.word	0x00000003
        /*0550*/ 	.word	0x00000000
        /*0554*/ 	.short	0x0101
        /*0556*/ 	.byte	0xff
	.zero		1


	//   ....[66]....
        /*0558*/ 	.word	0x000031c0
        /*055c*/ 	.word	0x000000ff
        /*0560*/ 	.word	0x00000000
        /*0564*/ 	.short	0x010a
        /*0566*/ 	.byte	0x06
	.zero		1


	//   ....[67]....
        /*0568*/ 	.word	0x000031e0
        /*056c*/ 	.word	0x000000ff
        /*0570*/ 	.word	0x000000f0
        /*0574*/ 	.short	0x010a
        /*0576*/ 	.byte	0x07
	.zero		1


	//   ....[68]....
        /*0578*/ 	.word	0x000032b0
        /*057c*/ 	.word	0x000000ff
        /*0580*/ 	.word	0x00000000
        /*0584*/ 	.short	0x010a
        /*0586*/ 	.byte	0x06
	.zero		1


	//   ....[69]....
        /*0588*/ 	.word	0x000033e0
        /*058c*/ 	.word	0x000000ff
        /*0590*/ 	.word	0x00000000
        /*0594*/ 	.short	0x010a
        /*0596*/ 	.byte	0x1a
	.zero		1


	//   ....[70]....
        /*0598*/ 	.word	0x00003680
        /*059c*/ 	.word	0x000000ff
        /*05a0*/ 	.word	0x00000000
        /*05a4*/ 	.short	0x010a
        /*05a6*/ 	.byte	0x06
	.zero		1


	//   ....[71]....
        /*05a8*/ 	.word	0x00003710
        /*05ac*/ 	.word	0x000000ff
        /*05b0*/ 	.word	0x00000000
        /*05b4*/ 	.short	0x010a
        /*05b6*/ 	.byte	0x06
	.zero		1


	//   ....[72]....
        /*05b8*/ 	.word	0x000037a0
        /*05bc*/ 	.word	0x000000ff
        /*05c0*/ 	.word	0x00000000
        /*05c4*/ 	.short	0x010a
        /*05c6*/ 	.byte	0x06
	.zero		1


	//   ....[73]....
        /*05c8*/ 	.word	0x00003830
        /*05cc*/ 	.word	0x000000ff
        /*05d0*/ 	.word	0x00000000
        /*05d4*/ 	.short	0x010a
        /*05d6*/ 	.byte	0x07
	.zero		1


	//   ....[74]....
        /*05d8*/ 	.word	0x00003c80
        /*05dc*/ 	.word	0x00000000
        /*05e0*/ 	.word	0x000000b0
        /*05e4*/ 	.short	0x010a
        /*05e6*/ 	.byte	0xff
	.zero		1


	//   ....[75]....
        /*05e8*/ 	.word	0x00003d40
        /*05ec*/ 	.word	0x00000000
        /*05f0*/ 	.word	0x00000000
        /*05f4*/ 	.short	0x0101
        /*05f6*/ 	.byte	0xff
	.zero		1


	//   ....[76]....
        /*05f8*/ 	.word	0x00004060
        /*05fc*/ 	.word	0x000000ff
        /*0600*/ 	.word	0x000000a8
        /*0604*/ 	.short	0x010a
        /*0606*/ 	.byte	0x07
	.zero		1


	//   ....[77]....
        /*0608*/ 	.word	0x00004260
        /*060c*/ 	.word	0x000000ff
        /*0610*/ 	.word	0x00000080
        /*0614*/ 	.short	0x010a
        /*0616*/ 	.byte	0x07
	.zero		1


	//   ....[78]....
        /*0618*/ 	.word	0x000043e0
        /*061c*/ 	.word	0x000000ff
        /*0620*/ 	.word	0x00000060
        /*0624*/ 	.short	0x010b
        /*0626*/ 	.byte	0x07
	.zero		1


	//   ....[79]....
        /*0628*/ 	.word	0x000043f0
        /*062c*/ 	.word	0x000000ff
        /*0630*/ 	.word	0x00000000
        /*0634*/ 	.short	0x0101
        /*0636*/ 	.byte	0x15
	.zero		1


	//   ....[80]....
        /*0638*/ 	.word	0x00004400
        /*063c*/ 	.word	0x000000ff
        /*0640*/ 	.word	0x00000088
        /*0644*/ 	.short	0x010a
        /*0646*/ 	.byte	0x07
	.zero		1


	//   ....[81]....
        /*0648*/ 	.word	0x00004540
        /*064c*/ 	.word	0x000000ff
        /*0650*/ 	.word	0x00000068
        /*0654*/ 	.short	0x010b
        /*0656*/ 	.byte	0x07
	.zero		1


	//   ....[82]....
        /*0658*/ 	.word	0x00004550
        /*065c*/ 	.word	0x000000ff
        /*0660*/ 	.word	0x00000000
        /*0664*/ 	.short	0x0101
        /*0666*/ 	.byte	0x0f
	.zero		1


	//   ....[83]....
        /*0668*/ 	.word	0x00004560
        /*066c*/ 	.word	0x000000ff
        /*0670*/ 	.word	0x00000090
        /*0674*/ 	.short	0x010a
        /*0676*/ 	.byte	0x07
	.zero		1


	//   ....[84]....
        /*0678*/ 	.word	0x000046b0
        /*067c*/ 	.word	0x000000ff
        /*0680*/ 	.word	0x00000070
        /*0684*/ 	.short	0x010b
        /*0686*/ 	.byte	0x07
	.zero		1


	//   ....[85]....
        /*0688*/ 	.word	0x000046c0
        /*068c*/ 	.word	0x000000ff
        /*0690*/ 	.word	0x00000000
        /*0694*/ 	.short	0x0101
        /*0696*/ 	.byte	0x0e
	.zero		1


	//   ....[86]....
        /*0698*/ 	.word	0x000046d0
        /*069c*/ 	.word	0x000000ff
        /*06a0*/ 	.word	0x00000098
        /*06a4*/ 	.short	0x010a
        /*06a6*/ 	.byte	0x07
	.zero		1


	//   ....[87]....
        /*06a8*/ 	.word	0x00004830
        /*06ac*/ 	.word	0x000000ff
        /*06b0*/ 	.word	0x00000078
        /*06b4*/ 	.short	0x010b
        /*06b6*/ 	.byte	0x07
	.zero		1


	//   ....[88]....
        /*06b8*/ 	.word	0x00004840
        /*06bc*/ 	.word	0x000000ff
        /*06c0*/ 	.word	0x00000000
        /*06c4*/ 	.short	0x0101
        /*06c6*/ 	.byte	0x0d
	.zero		1


	//   ....[89]....
        /*06c8*/ 	.word	0x00004850
        /*06cc*/ 	.word	0x000000ff
        /*06d0*/ 	.word	0x00000080
        /*06d4*/ 	.short	0x010a
        /*06d6*/ 	.byte	0x07
	.zero		1


	//   ....[90]....
        /*06d8*/ 	.word	0x000049a0
        /*06dc*/ 	.word	0x000000ff
        /*06e0*/ 	.word	0x00000060
        /*06e4*/ 	.short	0x010b
        /*06e6*/ 	.byte	0x07
	.zero		1


	//   ....[91]....
        /*06e8*/ 	.word	0x000049b0
        /*06ec*/ 	.word	0x000000ff
        /*06f0*/ 	.word	0x00000000
        /*06f4*/ 	.short	0x0101
        /*06f6*/ 	.byte	0x15
	.zero		1


	//   ....[92]....
        /*06f8*/ 	.word	0x000049c0
        /*06fc*/ 	.word	0x000000ff
        /*0700*/ 	.word	0x00000088
        /*0704*/ 	.short	0x010a
        /*0706*/ 	.byte	0x07
	.zero		1


	//   ....[93]....
        /*0708*/ 	.word	0x00004b10
        /*070c*/ 	.word	0x000000ff
        /*0710*/ 	.word	0x00000068
        /*0714*/ 	.short	0x010b
        /*0716*/ 	.byte	0x07
	.zero		1


	//   ....[94]....
        /*0718*/ 	.word	0x00004b20
        /*071c*/ 	.word	0x000000ff
        /*0720*/ 	.word	0x00000000
        /*0724*/ 	.short	0x0101
        /*0726*/ 	.byte	0x0f
	.zero		1


	//   ....[95]....
        /*0728*/ 	.word	0x00004b30
        /*072c*/ 	.word	0x000000ff
        /*0730*/ 	.word	0x00000090
        /*0734*/ 	.short	0x010a
        /*0736*/ 	.byte	0x07
	.zero		1


	//   ....[96]....
        /*0738*/ 	.word	0x00004cb0
        /*073c*/ 	.word	0x000000ff
        /*0740*/ 	.word	0x00000070
        /*0744*/ 	.short	0x010b
        /*0746*/ 	.byte	0x07
	.zero		1


	//   ....[97]....
        /*0748*/ 	.word	0x00004cf0
        /*074c*/ 	.word	0x000000ff
        /*0750*/ 	.word	0x00000000
        /*0754*/ 	.short	0x0101
        /*0756*/ 	.byte	0x0e
	.zero		1


	//   ....[98]....
        /*0758*/ 	.word	0x00004d30
        /*075c*/ 	.word	0x000000ff
        /*0760*/ 	.word	0x00000098
        /*0764*/ 	.short	0x010a
        /*0766*/ 	.byte	0x07
	.zero		1


	//   ....[99]....
        /*0768*/ 	.word	0x00004f60
        /*076c*/ 	.word	0x000000ff
        /*0770*/ 	.word	0x00000078
        /*0774*/ 	.short	0x010b
        /*0776*/ 	.byte	0x07
	.zero		1


	//   ....[100]....
        /*0778*/ 	.word	0x00004f80
        /*077c*/ 	.word	0x000000ff
        /*0780*/ 	.word	0x00000000
        /*0784*/ 	.short	0x0101
        /*0786*/ 	.byte	0x0d
	.zero		1


	//   ....[101]....
        /*0788*/ 	.word	0x00004fa0
        /*078c*/ 	.word	0x000000ff
        /*0790*/ 	.word	0x00000080
        /*0794*/ 	.short	0x010a
        /*0796*/ 	.byte	0x07
	.zero		1


	//   ....[102]....
        /*0798*/ 	.word	0x00004fc0
        /*079c*/ 	.word	0x000000ff
        /*07a0*/ 	.word	0x00000088
        /*07a4*/ 	.short	0x010a
        /*07a6*/ 	.byte	0x07
	.zero		1


	//   ....[103]....
        /*07a8*/ 	.word	0x00004fe0
        /*07ac*/ 	.word	0x000000ff
        /*07b0*/ 	.word	0x00000090
        /*07b4*/ 	.short	0x010a
        /*07b6*/ 	.byte	0x07
	.zero		1


	//   ....[104]....
        /*07b8*/ 	.word	0x00005030
        /*07bc*/ 	.word	0x00000002
        /*07c0*/ 	.word	0x00000098
        /*07c4*/ 	.short	0x010a
        /*07c6*/ 	.byte	0xff
	.zero		1


	//   ....[105]....
        /*07c8*/ 	.word	0x00005350
        /*07cc*/ 	.word	0x00000000
        /*07d0*/ 	.word	0x000000b0
        /*07d4*/ 	.short	0x010a
        /*07d6*/ 	.byte	0xff
	.zero		1


	//   ....[106]....
        /*07d8*/ 	.word	0x00005460
        /*07dc*/ 	.word	0x00000000
        /*07e0*/ 	.word	0x00000000
        /*07e4*/ 	.short	0x0101
        /*07e6*/ 	.byte	0xff
	.zero		1


	//   ....[107]....
        /*07e8*/ 	.word	0x00005eb0
        /*07ec*/ 	.word	0x000000ff
        /*07f0*/ 	.word	0x00000060
        /*07f4*/ 	.short	0x010a
        /*07f6*/ 	.byte	0x30
	.zero		1


	//   ....[108]....
        /*07f8*/ 	.word	0x00005ee0
        /*07fc*/ 	.word	0x00000053
        /*0800*/ 	.word	0x000000d0
        /*0804*/ 	.short	0x010a
        /*0806*/ 	.byte	0xff
	.zero		1


	//   ....[109]....
        /*0808*/ 	.word	0x00005fd0
        /*080c*/ 	.word	0x000000ff
        /*0810*/ 	.word	0x00000060
        /*0814*/ 	.short	0x010a
        /*0816*/ 	.byte	0x30
	.zero		1


	//   ....[110]....
        /*0818*/ 	.word	0x000060c0
        /*081c*/ 	.word	0x00000053
        /*0820*/ 	.word	0x000000d0
        /*0824*/ 	.short	0x010a
        /*0826*/ 	.byte	0xff
	.zero		1


	//   ....[111]....
        /*0828*/ 	.word	0x00006690
        /*082c*/ 	.word	0x00000000
        /*0830*/ 	.word	0x00000000
        /*0834*/ 	.short	0x0101
        /*0836*/ 	.byte	0xff
	.zero		1


	//   ....[112]....
        /*0838*/ 	.word	0x000066a0
        /*083c*/ 	.word	0x00000002
        /*0840*/ 	.word	0x00000060
        /*0844*/ 	.short	0x010a
        /*0846*/ 	.byte	0xff
	.zero		1


	//   ....[113]....
        /*0848*/ 	.word	0x00006780
        /*084c*/ 	.word	0x00000002
        /*0850*/ 	.word	0x00000060
        /*0854*/ 	.short	0x010a
        /*0856*/ 	.byte	0xff
	.zero		1


	//   ....[114]....
        /*0858*/ 	.word	0x00006de0
        /*085c*/ 	.word	0x00000010
        /*0860*/ 	.word	0x00000000
        /*0864*/ 	.short	0x0101
        /*0866*/ 	.byte	0xff
	.zero		1


	//   ....[115]....
        /*0868*/ 	.word	0x00006e00
        /*086c*/ 	.word	0x00000000
        /*0870*/ 	.word	0x00000060
        /*0874*/ 	.short	0x010a
        /*0876*/ 	.byte	0xff
	.zero		1


	//   ....[116]....
        /*0878*/ 	.word	0x00006ed0
        /*087c*/ 	.word	0x00000000
        /*0880*/ 	.word	0x00000060
        /*0884*/ 	.short	0x010a
        /*0886*/ 	.byte	0xff
	.zero		1


	//   ....[117]....
        /*0888*/ 	.word	0x00007540
        /*088c*/ 	.word	0x00000010
        /*0890*/ 	.word	0x00000000
        /*0894*/ 	.short	0x0101
        /*0896*/ 	.byte	0xff
	.zero		1


	//   ....[118]....
        /*0898*/ 	.word	0x00007560
        /*089c*/ 	.word	0x00000000
        /*08a0*/ 	.word	0x00000060
        /*08a4*/ 	.short	0x010a
        /*08a6*/ 	.byte	0xff
	.zero		1


	//   ....[119]....
        /*08a8*/ 	.word	0x00007630
        /*08ac*/ 	.word	0x00000000
        /*08b0*/ 	.word	0x00000060
        /*08b4*/ 	.short	0x010a
        /*08b6*/ 	.byte	0xff
	.zero		1


	//   ....[120]....
        /*08b8*/ 	.word	0x00007cd0
        /*08bc*/ 	.word	0x00000010
        /*08c0*/ 	.word	0x00000000
        /*08c4*/ 	.short	0x0101
        /*08c6*/ 	.byte	0xff
	.zero		1


	//   ....[121]....
        /*08c8*/ 	.word	0x00007cf0
        /*08cc*/ 	.word	0x00000000
        /*08d0*/ 	.word	0x00000060
        /*08d4*/ 	.short	0x010a
        /*08d6*/ 	.byte	0xff
	.zero		1


	//   ....[122]....
        /*08d8*/ 	.word	0x00007dc0
        /*08dc*/ 	.word	0x00000000
        /*08e0*/ 	.word	0x00000060
        /*08e4*/ 	.short	0x010a
        /*08e6*/ 	.byte	0xff
	.zero		1


	//   ....[123]....
        /*08e8*/ 	.word	0x000084a0
        /*08ec*/ 	.word	0x00000010
        /*08f0*/ 	.word	0x00000000
        /*08f4*/ 	.short	0x0101
        /*08f6*/ 	.byte	0xff
	.zero		1


	//   ....[124]....
        /*08f8*/ 	.word	0x000084c0
        /*08fc*/ 	.word	0x00000000
        /*0900*/ 	.word	0x00000060
        /*0904*/ 	.short	0x010a
        /*0906*/ 	.byte	0xff
	.zero		1


	//   ....[125]....
        /*0908*/ 	.word	0x00008590
        /*090c*/ 	.word	0x00000000
        /*0910*/ 	.word	0x00000060
        /*0914*/ 	.short	0x010a
        /*0916*/ 	.byte	0xff
	.zero		1


	//   ....[126]....
        /*0918*/ 	.word	0x00008c40
        /*091c*/ 	.word	0x00000010
        /*0920*/ 	.word	0x00000000
        /*0924*/ 	.short	0x0101
        /*0926*/ 	.byte	0xff
	.zero		1


	//   ....[127]....
        /*0928*/ 	.word	0x00008c60
        /*092c*/ 	.word	0x00000000
        /*0930*/ 	.word	0x00000060
        /*0934*/ 	.short	0x010a
        /*0936*/ 	.byte	0xff
	.zero		1


	//   ....[128]....
        /*0938*/ 	.word	0x00008d30
        /*093c*/ 	.word	0x00000000
        /*0940*/ 	.word	0x00000060
        /*0944*/ 	.short	0x010a
        /*0946*/ 	.byte	0xff
	.zero		1


	//   ....[129]....
        /*0948*/ 	.word	0x000093e0
        /*094c*/ 	.word	0x00000010
        /*0950*/ 	.word	0x00000000
        /*0954*/ 	.short	0x0101
        /*0956*/ 	.byte	0xff
	.zero		1


	//   ....[130]....
        /*0958*/ 	.word	0x00009400
        /*095c*/ 	.word	0x00000000
        /*0960*/ 	.word	0x00000060
        /*0964*/ 	.short	0x010a
        /*0966*/ 	.byte	0xff
	.zero		1


	//   ....[131]....
        /*0968*/ 	.word	0x000094d0
        /*096c*/ 	.word	0x00000000
        /*0970*/ 	.word	0x00000060
        /*0974*/ 	.short	0x010a
        /*0976*/ 	.byte	0xff
	.zero		1


	//   ....[132]....
        /*0978*/ 	.word	0x00009750
        /*097c*/ 	.word	0x000000ff
        /*0980*/ 	.word	0x00000000
        /*0984*/ 	.short	0x0101
        /*0986*/ 	.byte	0x05
	.zero		1


	//   ....[133]....
        /*0988*/ 	.word	0x00009b90
        /*098c*/ 	.word	0x00000000
        /*0990*/ 	.word	0x00000000
        /*0994*/ 	.short	0x0101
        /*0996*/ 	.byte	0xff
	.zero		1


	//   ....[134]....
        /*0998*/ 	.word	0x00009e00
        /*099c*/ 	.word	0x000000ff
        /*09a0*/ 	.word	0x00000000
        /*09a4*/ 	.short	0x0101
        /*09a6*/ 	.byte	0x04
	.zero		1


	//   ....[135]....
        /*09a8*/ 	.word	0x00009e20
        /*09ac*/ 	.word	0x00000002
        /*09b0*/ 	.word	0x00000120
        /*09b4*/ 	.short	0x010a
        /*09b6*/ 	.byte	0xff
	.zero		1


	//   ....[136]....
        /*09b8*/ 	.word	0x00009e80
        /*09bc*/ 	.word	0x00000002
        /*09c0*/ 	.word	0x00000030
        /*09c4*/ 	.short	0x010a
        /*09c6*/ 	.byte	0xff
	.zero		1


	//   ....[137]....
        /*09c8*/ 	.word	0x00009ee0
        /*09cc*/ 	.word	0x00000002
        /*09d0*/ 	.word	0x00000030
        /*09d4*/ 	.short	0x010a
        /*09d6*/ 	.byte	0xff
	.zero		1


	//   ....[138]....
        /*09d8*/ 	.word	0x00009f30
        /*09dc*/ 	.word	0x00000002
        /*09e0*/ 	.word	0x000000b0
        /*09e4*/ 	.short	0x010a
        /*09e6*/ 	.byte	0xff
	.zero		1


	//   ....[139]....
        /*09e8*/ 	.word	0x00009f90
        /*09ec*/ 	.word	0x00000000
        /*09f0*/ 	.word	0x00000000
        /*09f4*/ 	.short	0x010a
        /*09f6*/ 	.byte	0xff
	.zero		1


	//   ....[140]....
        /*09f8*/ 	.word	0x00009ff0
        /*09fc*/ 	.word	0x00000000
        /*0a00*/ 	.word	0x00000000
        /*0a04*/ 	.short	0x010a
        /*0a06*/ 	.byte	0xff
	.zero		1


	//   ....[141]....
        /*0a08*/ 	.word	0x0000a050
        /*0a0c*/ 	.word	0x00000000
        /*0a10*/ 	.word	0x00000000
        /*0a14*/ 	.short	0x010a
        /*0a16*/ 	.byte	0xff
	.zero		1


	//   ....[142]....
        /*0a18*/ 	.word	0x0000a0b0
        /*0a1c*/ 	.word	0x00000000
        /*0a20*/ 	.word	0x00000000
        /*0a24*/ 	.short	0x010a
        /*0a26*/ 	.byte	0xff
	.zero		1


	//   ....[143]....
        /*0a28*/ 	.word	0x0000a110
        /*0a2c*/ 	.word	0x00000000
        /*0a30*/ 	.word	0x00000000
        /*0a34*/ 	.short	0x010a
        /*0a36*/ 	.byte	0xff
	.zero		1


	//   ....[144]....
        /*0a38*/ 	.word	0x0000a160
        /*0a3c*/ 	.word	0x00000000
        /*0a40*/ 	.word	0x00000110
        /*0a44*/ 	.short	0x010a
        /*0a46*/ 	.byte	0xff
	.zero		1


	//   ....[145]....
        /*0a48*/ 	.word	0x0000a1c0
        /*0a4c*/ 	.word	0x00000000
        /*0a50*/ 	.word	0x000000c0
        /*0a54*/ 	.short	0x010a
        /*0a56*/ 	.byte	0xff
	.zero		1


	//   ....[146]....
        /*0a58*/ 	.word	0x0000a210
        /*0a5c*/ 	.word	0x00000000
        /*0a60*/ 	.word	0x000000b0
        /*0a64*/ 	.short	0x010a
        /*0a66*/ 	.byte	0xff
	.zero		1


	//   ....[147]....
        /*0a68*/ 	.word	0x0000a270
        /*0a6c*/ 	.word	0x00000000
        /*0a70*/ 	.word	0x000000c0
        /*0a74*/ 	.short	0x010a
        /*0a76*/ 	.byte	0xff
	.zero		1


	//   ....[148]....
        /*0a78*/ 	.word	0x0000a2c0
        /*0a7c*/ 	.word	0x00000000
        /*0a80*/ 	.word	0x000000b0
        /*0a84*/ 	.short	0x010a
        /*0a86*/ 	.byte	0xff
	.zero		1


	//   ....[149]....
        /*0a88*/ 	.word	0x0000a320
        /*0a8c*/ 	.word	0x00000002
        /*0a90*/ 	.word	0x000000f0
        /*0a94*/ 	.short	0x010a
        /*0a96*/ 	.byte	0xff
	.zero		1


	//   ....[150]....
        /*0a98*/ 	.word	0x0000a380
        /*0a9c*/ 	.word	0x00000000
        /*0aa0*/ 	.word	0x00000000
        /*0aa4*/ 	.short	0x010a
        /*0aa6*/ 	.byte	0xff
	.zero		1


	//   ....[151]....
        /*0aa8*/ 	.word	0x0000a3e0
        /*0aac*/ 	.word	0x00000000
        /*0ab0*/ 	.word	0x00000000
        /*0ab4*/ 	.short	0x010a
        /*0ab6*/ 	.byte	0xff
	.zero		1


	//   ....[152]....
        /*0ab8*/ 	.word	0x0000a440
        /*0abc*/ 	.word	0x00000000
        /*0ac0*/ 	.word	0x00000000
        /*0ac4*/ 	.short	0x010a
        /*0ac6*/ 	.byte	0xff
	.zero		1


	//   ....[153]....
        /*0ac8*/ 	.word	0x0000a4a0
        /*0acc*/ 	.word	0x00000000
        /*0ad0*/ 	.word	0x00000000
        /*0ad4*/ 	.short	0x010a
        /*0ad6*/ 	.byte	0xff
	.zero		1


	//   ....[154]....
        /*0ad8*/ 	.word	0x0000a500
        /*0adc*/ 	.word	0x00000000
        /*0ae0*/ 	.word	0x00000000
        /*0ae4*/ 	.short	0x010a
        /*0ae6*/ 	.byte	0xff
	.zero		1


	//   ....[155]....
        /*0ae8*/ 	.word	0x0000a550
        /*0aec*/ 	.word	0x00000000
        /*0af0*/ 	.word	0x000000b0
        /*0af4*/ 	.short	0x010a
        /*0af6*/ 	.byte	0xff
	.zero		1


	//   ....[156]....
        /*0af8*/ 	.word	0x0000a5b0
        /*0afc*/ 	.word	0x00000000
        /*0b00*/ 	.word	0x000000a8
        /*0b04*/ 	.short	0x010a
        /*0b06*/ 	.byte	0xff
	.zero		1


	//   ....[157]....
        /*0b08*/ 	.word	0x0000a610
        /*0b0c*/ 	.word	0x00000000
        /*0b10*/ 	.word	0x00000080
        /*0b14*/ 	.short	0x010a
        /*0b16*/ 	.byte	0xff
	.zero		1


	//   ....[158]....
        /*0b18*/ 	.word	0x0000a670
        /*0b1c*/ 	.word	0x00000000
        /*0b20*/ 	.word	0x00000088
        /*0b24*/ 	.short	0x010a
        /*0b26*/ 	.byte	0xff
	.zero		1


	//   ....[159]....
        /*0b28*/ 	.word	0x0000a6d0
        /*0b2c*/ 	.word	0x00000000
        /*0b30*/ 	.word	0x00000090
        /*0b34*/ 	.short	0x010a
        /*0b36*/ 	.byte	0xff
	.zero		1


	//   ....[160]....
        /*0b38*/ 	.word	0x0000a730
        /*0b3c*/ 	.word	0x00000000
        /*0b40*/ 	.word	0x00000098
        /*0b44*/ 	.short	0x010a
        /*0b46*/ 	.byte	0xff
	.zero		1


	//   ....[161]....
        /*0b48*/ 	.word	0x0000a790
        /*0b4c*/ 	.word	0x00000000
        /*0b50*/ 	.word	0x00000080
        /*0b54*/ 	.short	0x010a
        /*0b56*/ 	.byte	0xff
	.zero		1


	//   ....[162]....
        /*0b58*/ 	.word	0x0000a7f0
        /*0b5c*/ 	.word	0x00000000
        /*0b60*/ 	.word	0x00000088
        /*0b64*/ 	.short	0x010a
        /*0b66*/ 	.byte	0xff
	.zero		1


	//   ....[163]....
        /*0b68*/ 	.word	0x0000a850
        /*0b6c*/ 	.word	0x00000000
        /*0b70*/ 	.word	0x00000090
        /*0b74*/ 	.short	0x010a
        /*0b76*/ 	.byte	0xff
	.zero		1


	//   ....[164]....
        /*0b78*/ 	.word	0x0000a8b0
        /*0b7c*/ 	.word	0x00000000
        /*0b80*/ 	.word	0x00000098
        /*0b84*/ 	.short	0x010a
        /*0b86*/ 	.byte	0xff
	.zero		1


	//   ....[165]....
        /*0b88*/ 	.word	0x0000a910
        /*0b8c*/ 	.word	0x00000000
        /*0b90*/ 	.word	0x00000080
        /*0b94*/ 	.short	0x010a
        /*0b96*/ 	.byte	0xff
	.zero		1


	//   ....[166]....
        /*0b98*/ 	.word	0x0000a970
        /*0b9c*/ 	.word	0x00000000
        /*0ba0*/ 	.word	0x00000088
        /*0ba4*/ 	.short	0x010a
        /*0ba6*/ 	.byte	0xff
	.zero		1


	//   ....[167]....
        /*0ba8*/ 	.word	0x0000a9d0
        /*0bac*/ 	.word	0x00000002
        /*0bb0*/ 	.word	0x00000090
        /*0bb4*/ 	.short	0x010a
        /*0bb6*/ 	.byte	0xff
	.zero		1


	//   ....[168]....
        /*0bb8*/ 	.word	0x0000aa20
        /*0bbc*/ 	.word	0x00000000
        /*0bc0*/ 	.word	0x000000b0
        /*0bc4*/ 	.short	0x010a
        /*0bc6*/ 	.byte	0xff
	.zero		1


	//   ....[169]....
        /*0bc8*/ 	.word	0x0000aa80
        /*0bcc*/ 	.word	0x00000002
        /*0bd0*/ 	.word	0x00000060
        /*0bd4*/ 	.short	0x010a
        /*0bd6*/ 	.byte	0xff
	.zero		1


	//   ....[170]....
        /*0bd8*/ 	.word	0x0000aad0
        /*0bdc*/ 	.word	0x00000053
        /*0be0*/ 	.word	0x000000d0
        /*0be4*/ 	.short	0x010a
        /*0be6*/ 	.byte	0xff
	.zero		1


	//   ....[171]....
        /*0be8*/ 	.word	0x0000ab20
        /*0bec*/ 	.word	0x00000002
        /*0bf0*/ 	.word	0x00000060
        /*0bf4*/ 	.short	0x010a
        /*0bf6*/ 	.byte	0xff
	.zero		1


	//   ....[172]....
        /*0bf8*/ 	.word	0x0000ab70
        /*0bfc*/ 	.word	0x00000000
        /*0c00*/ 	.word	0x00000060
        /*0c04*/ 	.short	0x010a
        /*0c06*/ 	.byte	0xff
	.zero		1


	//   ....[173]....
        /*0c08*/ 	.word	0x0000abc0
        /*0c0c*/ 	.word	0x00000000
        /*0c10*/ 	.word	0x00000060
        /*0c14*/ 	.short	0x010a
        /*0c16*/ 	.byte	0xff
	.zero		1


	//   ....[174]....
        /*0c18*/ 	.word	0x0000ac10
        /*0c1c*/ 	.word	0x00000000
        /*0c20*/ 	.word	0x00000060
        /*0c24*/ 	.short	0x010a
        /*0c26*/ 	.byte	0xff
	.zero		1


	//   ....[175]....
        /*0c28*/ 	.word	0x0000ac60
        /*0c2c*/ 	.word	0x00000000
        /*0c30*/ 	.word	0x00000060
        /*0c34*/ 	.short	0x010a
        /*0c36*/ 	.byte	0xff
	.zero		1


	//   ....[176]....
        /*0c38*/ 	.word	0x0000acb0
        /*0c3c*/ 	.word	0x00000000
        /*0c40*/ 	.word	0x00000060
        /*0c44*/ 	.short	0x010a
        /*0c46*/ 	.byte	0xff
	.zero		1


	//   ....[177]....
        /*0c48*/ 	.word	0x0000ad00
        /*0c4c*/ 	.word	0x00000000
        /*0c50*/ 	.word	0x00000060
        /*0c54*/ 	.short	0x010a
        /*0c56*/ 	.byte	0xff
	.zero		1


	//----- nvinfo : EIATTR_NUM_MBARRIERS
	.align		4
.L_47:
        /*0c58*/ 	.byte	0x03, 0x38
        /*0c5a*/ 	.short	0x0026


	//----- nvinfo : EIATTR_EXIT_INSTR_OFFSETS
	.align		4
        /*0c5c*/ 	.byte	0x04, 0x1c
        /*0c5e*/ 	.short	(.L_49 - .L_48)


	//   ....[0]....
.L_48:
        /*0c60*/ 	.word	0x00002640


	//   ....[1]....
        /*0c64*/ 	.word	0x00002b30


	//   ....[2]....
        /*0c68*/ 	.word	0x00002b90


	//   ....[3]....
        /*0c6c*/ 	.word	0x00003a90


	//   ....[4]....
        /*0c70*/ 	.word	0x00005060


	//   ....[5]....
        /*0c74*/ 	.word	0x000050a0


	//   ....[6]....
        /*0c78*/ 	.word	0x00009cf0


	//   ....[7]....
        /*0c7c*/ 	.word	0x00009d70


	//   ....[8]....
        /*0c80*/ 	.word	0x00009da0


	//   ....[9]....
        /*0c84*/ 	.word	0x00009e10


	//----- nvinfo : EIATTR_MAX_THREADS
	.align		4
.L_49:
        /*0c88*/ 	.byte	0x04, 0x05
        /*0c8a*/ 	.short	(.L_51 - .L_50)
.L_50:
        /*0c8c*/ 	.word	0x00000100
        /*0c90*/ 	.word	0x00000001
        /*0c94*/ 	.word	0x00000001


	//----- nvinfo : EIATTR_CRS_STACK_SIZE
	.align		4
.L_51:
        /*0c98*/ 	.byte	0x04, 0x1e
        /*0c9a*/ 	.short	(.L_53 - .L_52)
.L_52:
        /*0c9c*/ 	.word	0x00000000


	//----- nvinfo : EIATTR_CBANK_PARAM_SIZE
	.align		4
.L_53:
        /*0ca0*/ 	.byte	0x03, 0x19
        /*0ca2*/ 	.short	0x0800


	//----- nvinfo : EIATTR_PARAM_CBANK
	.align		4
        /*0ca4*/ 	.byte	0x04, 0x0a
        /*0ca6*/ 	.short	(.L_55 - .L_54)
	.align		4
.L_54:
        /*0ca8*/ 	.word	index@(.nv.constant0._ZN7cutlass13device_kernelINS_4gemm6kernel13GemmUniversalIN4cute5tupleIJiiiiEEENS1_10collective13CollectiveMmaINS1_35MainloopSm100TmaUmmaWarpSpecializedILi6ELi2ELi4ENS5_IJNS4_1CILi1EEESB_SB_EEEEENS5_IJNSA_ILi128EEESE_NSA_ILi32EEEEEEfNS5_IJlSB_lEEEfSH_NS4_8TiledMMAINS4_8MMA_AtomIJNS4_17SM100_MMA_TF32_SSINS_10tfloat32_tESL_fLi128ELi128ELNS4_4UMMA5MajorE0ELSN_0ELNSM_7ScaleInE0ELSO_0EEEEEENS4_6LayoutISC_NS5_IJNSA_ILi0EEESS_SS_EEEEENS5_IJNS4_10UnderscoreESV_SV_EEEEENS4_13SM90_TMA_LOADENS4_14ComposedLayoutINS4_7SwizzleILi3ELi4ELi3EEENS4_18smem_ptr_flag_bitsILi32EEENSR_INS5_IJNSA_ILi8EEESF_EEENS5_IJSF_SB_EEEEEEEvNS4_8identityESY_S18_vS19_EENS_8epilogue10collective18CollectiveEpilogueINS1B_23Sm100TmaWarpSpecializedILi4ELi2ELi16ELb1ELb0EEEJSG_NS5_IJNSR_ISE_SB_EENSR_INSA_ILi16EEESB_EEEEEfSH_fSH_NS1B_6fusion15FusionCallbacksIS1F_NS1K_17LinearCombinationIffffLNS_15FloatRoundStyleE2EEESG_S1J_JEEENS4_5SM1004TMEM4LOAD26SM100_TMEM_LOAD_32dp32b16xESY_NSZ_INS10_ILi2ELi4ELi3EEES13_NSR_INS5_IJS14_S1H_EEENS5_IJS1H_SB_EEEEEEENS4_39AutoVectorizingCopyWithAssumedAlignmentILi128EEENS4_14SM90_TMA_STOREES1Y_S20_S20_EEEvvEEEEvNT_6ParamsE)
        /*0cac*/ 	.short	0x0380
        /*0cae*/ 	.short	0x0800


	//----- nvinfo : EIATTR_SW_WAR
	.align		4
.L_55:
        /*0cb0*/ 	.byte	0x04, 0x36
        /*0cb2*/ 	.short	(.L_57 - .L_56)
.L_56:
        /*0cb4*/ 	.word	0x00000008
.L_57:


//--------------------- .nv.callgraph             --------------------------
	.section	.nv.callgraph,"",@"SHT_CUDA_CALLGRAPH"
	.align	4
	.sectionentsize	8
	.align		4
        /*0000*/ 	.word	0x00000000
	.align		4
        /*0004*/ 	.word	0xffffffff
	.align		4
        /*0008*/ 	.word	index@(_ZN7cutlass13device_kernelINS_4gemm6kernel13GemmUniversalIN4cute5tupleIJiiiiEEENS1_10collective13CollectiveMmaINS1_35MainloopSm100TmaUmmaWarpSpecializedILi6ELi2ELi4ENS5_IJNS4_1CILi1EEESB_SB_EEEEENS5_IJNSA_ILi128EEESE_NSA_ILi32EEEEEEfNS5_IJlSB_lEEEfSH_NS4_8TiledMMAINS4_8MMA_AtomIJNS4_17SM100_MMA_TF32_SSINS_10tfloat32_tESL_fLi128ELi128ELNS4_4UMMA5MajorE0ELSN_0ELNSM_7ScaleInE0ELSO_0EEEEEENS4_6LayoutISC_NS5_IJNSA_ILi0EEESS_SS_EEEEENS5_IJNS4_10UnderscoreESV_SV_EEEEENS4_13SM90_TMA_LOADENS4_14ComposedLayoutINS4_7SwizzleILi3ELi4ELi3EEENS4_18smem_ptr_flag_bitsILi32EEENSR_INS5_IJNSA_ILi8EEESF_EEENS5_IJSF_SB_EEEEEEEvNS4_8identityESY_S18_vS19_EENS_8epilogue10collective18CollectiveEpilogueINS1B_23Sm100TmaWarpSpecializedILi4ELi2ELi16ELb1ELb0EEEJSG_NS5_IJNSR_ISE_SB_EENSR_INSA_ILi16EEESB_EEEEEfSH_fSH_NS1B_6fusion15FusionCallbacksIS1F_NS1K_17LinearCombinationIffffLNS_15FloatRoundStyleE2EEESG_S1J_JEEENS4_5SM1004TMEM4LOAD26SM100_TMEM_LOAD_32dp32b16xESY_NSZ_INS10_ILi2ELi4ELi3EEES13_NSR_INS5_IJS14_S1H_EEENS5_IJS1H_SB_EEEEEEENS4_39AutoVectorizingCopyWithAssumedAlignmentILi128EEENS4_14SM90_TMA_STOREES1Y_S20_S20_EEEvvEEEEvNT_6ParamsE)
	.align		4
        /*000c*/ 	.word	index@(__assertfail)
	.align		4
        /*0010*/ 	.word	0x00000000
	.align		4
        /*0014*/ 	.word	0xfffffffe
	.align		4
        /*0018*/ 	.word	0x00000000
	.align		4
        /*001c*/ 	.word	0xfffffffd
	.align		4
        /*0020*/ 	.word	0x00000000
	.align		4
        /*0024*/ 	.word	0xfffffffc


//--------------------- .nv.constant4             --------------------------
	.section	.nv.constant4,"a",@progbits
	.align	8
	.align		8
.nv.constant4:
        /*0000*/ 	.dword	__assertfail
	.align		8
        /*0008*/ 	.dword	__unnamed_1
	.align		8
        /*0010*/ 	.dword	__unnamed_2
	.align		8
        /*0018*/ 	.dword	_ZN40_INTERNAL_aec1aa0e_4_k_cu_3f4acdde_363414cuda3std3__45__cpo5beginE
	.align		8
        /*0020*/ 	.dword	_ZN40_INTERNAL_aec1aa0e_4_k_cu_3f4acdde_363414cuda3std3__45__cpo3endE
	.align		8
        /*0028*/ 	.dword	_ZN40_INTERNAL_aec1aa0e_4_k_cu_3f4acdde_363414cuda3std3__45__cpo6cbeginE
	.align		8
        /*0030*/ 	.dword	_ZN40_INTERNAL_aec1aa0e_4_k_cu_3f4acdde_363414cuda3std3__45__cpo4cendE
	.align		8
        /*0038*/ 	.dword	_ZN40_INTERNAL_aec1aa0e_4_k_cu_3f4acdde_363414cuda3std3__442_GLOBAL__N__aec1aa0e_4_k_cu_3f4acdde_363416ignoreE
	.align		8
        /*0040*/ 	.dword	_ZN40_INTERNAL_aec1aa0e_4_k_cu_3f4acdde_363414cuda3std3__419piecewise_constructE
	.align		8
        /*0048*/ 	.dword	_ZN40_INTERNAL_aec1aa0e_4_k_cu_3f4acdde_363414cuda3std3__48in_placeE
	.align		8
        /*0050*/ 	.dword	_ZN40_INTERNAL_aec1aa0e_4_k_cu_3f4acdde_363414cuda3std6ranges3__45__cpo4swapE
	.align		8
        /*0058*/ 	.dword	_ZN40_INTERNAL_aec1aa0e_4_k_cu_3f4acdde_363414cuda3std6ranges3__45__cpo9iter_moveE
	.align		8
        /*0060*/ 	.dword	_ZN40_INTERNAL_aec1aa0e_4_k_cu_3f4acdde_363414cute7productE
	.align		8
        /*0068*/ 	.dword	_ZN40_INTERNAL_aec1aa0e_4_k_cu_3f4acdde_363414cute1_E
	.align		8
        /*0070*/ 	.dword	$str$25
	.align		8
        /*0078*/ 	.dword	$str$26
	.align		8
        /*0080*/ 	.dword	$str$27
	.align		8
        /*0088*/ 	.dword	$str$28


//--------------------- .text._ZN7cutlass13device_kernelINS_4gemm6kernel13GemmUniversalIN4cute5tupleIJiiiiEEENS1_10collective13CollectiveMmaINS1_35MainloopSm100TmaUmmaWarpSpecializedILi6ELi2ELi4ENS5_IJNS4_1CILi1EEESB_SB_EEEEENS5_IJNSA_ILi128EEESE_NSA_ILi32EEEEEEfNS5_IJlSB_lEEEfSH_NS4_8TiledMMAINS4_8MMA_AtomIJNS4_17SM100_MMA_TF32_SSINS_10tfloat32_tESL_fLi128ELi128ELNS4_4UMMA5MajorE0ELSN_0ELNSM_7ScaleInE0ELSO_0EEEEEENS4_6LayoutISC_NS5_IJNSA_ILi0EEESS_SS_EEEEENS5_IJNS4_10UnderscoreESV_SV_EEEEENS4_13SM90_TMA_LOADENS4_14ComposedLayoutINS4_7SwizzleILi3ELi4ELi3EEENS4_18smem_ptr_flag_bitsILi32EEENSR_INS5_IJNSA_ILi8EEESF_EEENS5_IJSF_SB_EEEEEEEvNS4_8identityESY_S18_vS19_EENS_8epilogue10collective18CollectiveEpilogueINS1B_23Sm100TmaWarpSpecializedILi4ELi2ELi16ELb1ELb0EEEJSG_NS5_IJNSR_ISE_SB_EENSR_INSA_ILi16EEESB_EEEEEfSH_fSH_NS1B_6fusion15FusionCallbacksIS1F_NS1K_17LinearCombinationIffffLNS_15FloatRoundStyleE2EEESG_S1J_JEEENS4_5SM1004TMEM4LOAD26SM100_TMEM_LOAD_32dp32b16xESY_NSZ_INS10_ILi2ELi4ELi3EEES13_NSR_INS5_IJS14_S1H_EEENS5_IJS1H_SB_EEEEEEENS4_39AutoVectorizingCopyWithAssumedAlignmentILi128EEENS4_14SM90_TMA_STOREES1Y_S20_S20_EEEvvEEEEvNT_6ParamsE --------------------------
	.section	.text._ZN7cutlass13device_kernelINS_4gemm6kernel13GemmUniversalIN4cute5tupleIJiiiiEEENS1_10collective13CollectiveMmaINS1_35MainloopSm100TmaUmmaWarpSpecializedILi6ELi2ELi4ENS5_IJNS4_1CILi1EEESB_SB_EEEEENS5_IJNSA_ILi128EEESE_NSA_ILi32EEEEEEfNS5_IJlSB_lEEEfSH_NS4_8TiledMMAINS4_8MMA_AtomIJNS4_17SM100_MMA_TF32_SSINS_10tfloat32_tESL_fLi128ELi128ELNS4_4UMMA5MajorE0ELSN_0ELNSM_7ScaleInE0ELSO_0EEEEEENS4_6LayoutISC_NS5_IJNSA_ILi0EEESS_SS_EEEEENS5_IJNS4_10UnderscoreESV_SV_EEEEENS4_13SM90_TMA_LOADENS4_14ComposedLayoutINS4_7SwizzleILi3ELi4ELi3EEENS4_18smem_ptr_flag_bitsILi32EEENSR_INS5_IJNSA_ILi8EEESF_EEENS5_IJSF_SB_EEEEEEEvNS4_8identityESY_S18_vS19_EENS_8epilogue10collective18CollectiveEpilogueINS1B_23Sm100TmaWarpSpecializedILi4ELi2ELi16ELb1ELb0EEEJSG_NS5_IJNSR_ISE_SB_EENSR_INSA_ILi16EEESB_EEEEEfSH_fSH_NS1B_6fusion15FusionCallbacksIS1F_NS1K_17LinearCombinationIffffLNS_15FloatRoundStyleE2EEESG_S1J_JEEENS4_5SM1004TMEM4LOAD26SM100_TMEM_LOAD_32dp32b16xESY_NSZ_INS10_ILi2ELi4ELi3EEES13_NSR_INS5_IJS14_S1H_EEENS5_IJS1H_SB_EEEEEEENS4_39AutoVectorizingCopyWithAssumedAlignmentILi128EEENS4_14SM90_TMA_STOREES1Y_S20_S20_EEEvvEEEEvNT_6ParamsE,"ax",@progbits
	.align	128
.text._ZN7cutlass13device_kernelINS_4gemm6kernel13GemmUniversalIN4cute5tupleIJiiiiEEENS1_10collective13CollectiveMmaINS1_35MainloopSm100TmaUmmaWarpSpecializedILi6ELi2ELi4ENS5_IJNS4_1CILi1EEESB_SB_EEEEENS5_IJNSA_ILi128EEESE_NSA_ILi32EEEEEEfNS5_IJlSB_lEEEfSH_NS4_8TiledMMAINS4_8MMA_AtomIJNS4_17SM100_MMA_TF32_SSINS_10tfloat32_tESL_fLi128ELi128ELNS4_4UMMA5MajorE0ELSN_0ELNSM_7ScaleInE0ELSO_0EEEEEENS4_6LayoutISC_NS5_IJNSA_ILi0EEESS_SS_EEEEENS5_IJNS4_10UnderscoreESV_SV_EEEEENS4_13SM90_TMA_LOADENS4_14ComposedLayoutINS4_7SwizzleILi3ELi4ELi3EEENS4_18smem_ptr_flag_bitsILi32EEENSR_INS5_IJNSA_ILi8EEESF_EEENS5_IJSF_SB_EEEEEEEvNS4_8identityESY_S18_vS19_EENS_8epilogue10collective18CollectiveEpilogueINS1B_23Sm100TmaWarpSpecializedILi4ELi2ELi16ELb1ELb0EEEJSG_NS5_IJNSR_ISE_SB_EENSR_INSA_ILi16EEESB_EEEEEfSH_fSH_NS1B_6fusion15FusionCallbacksIS1F_NS1K_17LinearCombinationIffffLNS_15FloatRoundStyleE2EEESG_S1J_JEEENS4_5SM1004TMEM4LOAD26SM100_TMEM_LOAD_32dp32b16xESY_NSZ_INS10_ILi2ELi4ELi3EEES13_NSR_INS5_IJS14_S1H_EEENS5_IJS1H_SB_EEEEEEENS4_39AutoVectorizingCopyWithAssumedAlignmentILi128EEENS4_14SM90_TMA_STOREES1Y_S20_S20_EEEvvEEEEvNT_6ParamsE:
        .type           _ZN7cutlass13device_kernelINS_4gemm6kernel13GemmUniversalIN4cute5tupleIJiiiiEEENS1_10collective13CollectiveMmaINS1_35MainloopSm100TmaUmmaWarpSpecializedILi6ELi2ELi4ENS5_IJNS4_1CILi1EEESB_SB_EEEEENS5_IJNSA_ILi128EEESE_NSA_ILi32EEEEEEfNS5_IJlSB_lEEEfSH_NS4_8TiledMMAINS4_8MMA_AtomIJNS4_17SM100_MMA_TF32_SSINS_10tfloat32_tESL_fLi128ELi128ELNS4_4UMMA5MajorE0ELSN_0ELNSM_7ScaleInE0ELSO_0EEEEEENS4_6LayoutISC_NS5_IJNSA_ILi0EEESS_SS_EEEEENS5_IJNS4_10UnderscoreESV_SV_EEEEENS4_13SM90_TMA_LOADENS4_14ComposedLayoutINS4_7SwizzleILi3ELi4ELi3EEENS4_18smem_ptr_flag_bitsILi32EEENSR_INS5_IJNSA_ILi8EEESF_EEENS5_IJSF_SB_EEEEEEEvNS4_8identityESY_S18_vS19_EENS_8epilogue10collective18CollectiveEpilogueINS1B_23Sm100TmaWarpSpecializedILi4ELi2ELi16ELb1ELb0EEEJSG_NS5_IJNSR_ISE_SB_EENSR_INSA_ILi16EEESB_EEEEEfSH_fSH_NS1B_6fusion15FusionCallbacksIS1F_NS1K_17LinearCombinationIffffLNS_15FloatRoundStyleE2EEESG_S1J_JEEENS4_5SM1004TMEM4LOAD26SM100_TMEM_LOAD_32dp32b16xESY_NSZ_INS10_ILi2ELi4ELi3EEES13_NSR_INS5_IJS14_S1H_EEENS5_IJS1H_SB_EEEEEEENS4_39AutoVectorizingCopyWithAssumedAlignmentILi128EEENS4_14SM90_TMA_STOREES1Y_S20_S20_EEEvvEEEEvNT_6ParamsE,@function
        .size           _ZN7cutlass13device_kernelINS_4gemm6kernel13GemmUniversalIN4cute5tupleIJiiiiEEENS1_10collective13CollectiveMmaINS1_35MainloopSm100TmaUmmaWarpSpecializedILi6ELi2ELi4ENS5_IJNS4_1CILi1EEESB_SB_EEEEENS5_IJNSA_ILi128EEESE_NSA_ILi32EEEEEEfNS5_IJlSB_lEEEfSH_NS4_8TiledMMAINS4_8MMA_AtomIJNS4_17SM100_MMA_TF32_SSINS_10tfloat32_tESL_fLi128ELi128ELNS4_4UMMA5MajorE0ELSN_0ELNSM_7ScaleInE0ELSO_0EEEEEENS4_6LayoutISC_NS5_IJNSA_ILi0EEESS_SS_EEEEENS5_IJNS4_10UnderscoreESV_SV_EEEEENS4_13SM90_TMA_LOADENS4_14ComposedLayoutINS4_7SwizzleILi3ELi4ELi3EEENS4_18smem_ptr_flag_bitsILi32EEENSR_INS5_IJNSA_ILi8EEESF_EEENS5_IJSF_SB_EEEEEEEvNS4_8identityESY_S18_vS19_EENS_8epilogue10collective18CollectiveEpilogueINS1B_23Sm100TmaWarpSpecializedILi4ELi2ELi16ELb1ELb0EEEJSG_NS5_IJNSR_ISE_SB_EENSR_INSA_ILi16EEESB_EEEEEfSH_fSH_NS1B_6fusion15FusionCallbacksIS1F_NS1K_17LinearCombinationIffffLNS_15FloatRoundStyleE2EEESG_S1J_JEEENS4_5SM1004TMEM4LOAD26SM100_TMEM_LOAD_32dp32b16xESY_NSZ_INS10_ILi2ELi4ELi3EEES13_NSR_INS5_IJS14_S1H_EEENS5_IJS1H_SB_EEEEEEENS4_39AutoVectorizingCopyWithAssumedAlignmentILi128EEENS4_14SM90_TMA_STOREES1Y_S20_S20_EEEvvEEEEvNT_6ParamsE,(.L_x_226 - _ZN7cutlass13device_kernelINS_4gemm6kernel13GemmUniversalIN4cute5tupleIJiiiiEEENS1_10collective13CollectiveMmaINS1_35MainloopSm100TmaUmmaWarpSpecializedILi6ELi2ELi4ENS5_IJNS4_1CILi1EEESB_SB_EEEEENS5_IJNSA_ILi128EEESE_NSA_ILi32EEEEEEfNS5_IJlSB_lEEEfSH_NS4_8TiledMMAINS4_8MMA_AtomIJNS4_17SM100_MMA_TF32_SSINS_10tfloat32_tESL_fLi128ELi128ELNS4_4UMMA5MajorE0ELSN_0ELNSM_7ScaleInE0ELSO_0EEEEEENS4_6LayoutISC_NS5_IJNSA_ILi0EEESS_SS_EEEEENS5_IJNS4_10UnderscoreESV_SV_EEEEENS4_13SM90_TMA_LOADENS4_14ComposedLayoutINS4_7SwizzleILi3ELi4ELi3EEENS4_18smem_ptr_flag_bitsILi32EEENSR_INS5_IJNSA_ILi8EEESF_EEENS5_IJSF_SB_EEEEEEEvNS4_8identityESY_S18_vS19_EENS_8epilogue10collective18CollectiveEpilogueINS1B_23Sm100TmaWarpSpecializedILi4ELi2ELi16ELb1ELb0EEEJSG_NS5_IJNSR_ISE_SB_EENSR_INSA_ILi16EEESB_EEEEEfSH_fSH_NS1B_6fusion15FusionCallbacksIS1F_NS1K_17LinearCombinationIffffLNS_15FloatRoundStyleE2EEESG_S1J_JEEENS4_5SM1004TMEM4LOAD26SM100_TMEM_LOAD_32dp32b16xESY_NSZ_INS10_ILi2ELi4ELi3EEES13_NSR_INS5_IJS14_S1H_EEENS5_IJS1H_SB_EEEEEEENS4_39AutoVectorizingCopyWithAssumedAlignmentILi128EEENS4_14SM90_TMA_STOREES1Y_S20_S20_EEEvvEEEEvNT_6ParamsE)
        .other          _ZN7cutlass13device_kernelINS_4gemm6kernel13GemmUniversalIN4cute5tupleIJiiiiEEENS1_10collective13CollectiveMmaINS1_35MainloopSm100TmaUmmaWarpSpecializedILi6ELi2ELi4ENS5_IJNS4_1CILi1EEESB_SB_EEEEENS5_IJNSA_ILi128EEESE_NSA_ILi32EEEEEEfNS5_IJlSB_lEEEfSH_NS4_8TiledMMAINS4_8MMA_AtomIJNS4_17SM100_MMA_TF32_SSINS_10tfloat32_tESL_fLi128ELi128ELNS4_4UMMA5MajorE0ELSN_0ELNSM_7ScaleInE0ELSO_0EEEEEENS4_6LayoutISC_NS5_IJNSA_ILi0EEESS_SS_EEEEENS5_IJNS4_10UnderscoreESV_SV_EEEEENS4_13SM90_TMA_LOADENS4_14ComposedLayoutINS4_7SwizzleILi3ELi4ELi3EEENS4_18smem_ptr_flag_bitsILi32EEENSR_INS5_IJNSA_ILi8EEESF_EEENS5_IJSF_SB_EEEEEEEvNS4_8identityESY_S18_vS19_EENS_8epilogue10collective18CollectiveEpilogueINS1B_23Sm100TmaWarpSpecializedILi4ELi2ELi16ELb1ELb0EEEJSG_NS5_IJNSR_ISE_SB_EENSR_INSA_ILi16EEESB_EEEEEfSH_fSH_NS1B_6fusion15FusionCallbacksIS1F_NS1K_17LinearCombinationIffffLNS_15FloatRoundStyleE2EEESG_S1J_JEEENS4_5SM1004TMEM4LOAD26SM100_TMEM_LOAD_32dp32b16xESY_NSZ_INS10_ILi2ELi4ELi3EEES13_NSR_INS5_IJS14_S1H_EEENS5_IJS1H_SB_EEEEEEENS4_39AutoVectorizingCopyWithAssumedAlignmentILi128EEENS4_14SM90_TMA_STOREES1Y_S20_S20_EEEvvEEEEvNT_6ParamsE,@"STO_CUDA_ENTRY STV_DEFAULT"
_ZN7cutlass13device_kernelINS_4gemm6kernel13GemmUniversalIN4cute5tupleIJiiiiEEENS1_10collective13CollectiveMmaINS1_35MainloopSm100TmaUmmaWarpSpecializedILi6ELi2ELi4ENS5_IJNS4_1CILi1EEESB_SB_EEEEENS5_IJNSA_ILi128EEESE_NSA_ILi32EEEEEEfNS5_IJlSB_lEEEfSH_NS4_8TiledMMAINS4_8MMA_AtomIJNS4_17SM100_MMA_TF32_SSINS_10tfloat32_tESL_fLi128ELi128ELNS4_4UMMA5MajorE0ELSN_0ELNSM_7ScaleInE0ELSO_0EEEEEENS4_6LayoutISC_NS5_IJNSA_ILi0EEESS_SS_EEEEENS5_IJNS4_10UnderscoreESV_SV_EEEEENS4_13SM90_TMA_LOADENS4_14ComposedLayoutINS4_7SwizzleILi3ELi4ELi3EEENS4_18smem_ptr_flag_bitsILi32EEENSR_INS5_IJNSA_ILi8EEESF_EEENS5_IJSF_SB_EEEEEEEvNS4_8identityESY_S18_vS19_EENS_8epilogue10collective18CollectiveEpilogueINS1B_23Sm100TmaWarpSpecializedILi4ELi2ELi16ELb1ELb0EEEJSG_NS5_IJNSR_ISE_SB_EENSR_INSA_ILi16EEESB_EEEEEfSH_fSH_NS1B_6fusion15FusionCallbacksIS1F_NS1K_17LinearCombinationIffffLNS_15FloatRoundStyleE2EEESG_S1J_JEEENS4_5SM1004TMEM4LOAD26SM100_TMEM_LOAD_32dp32b16xESY_NSZ_INS10_ILi2ELi4ELi3EEES13_NSR_INS5_IJS14_S1H_EEENS5_IJS1H_SB_EEEEEEENS4_39AutoVectorizingCopyWithAssumedAlignmentILi128EEENS4_14SM90_TMA_STOREES1Y_S20_S20_EEEvvEEEEvNT_6ParamsE:
[----:B------:R-:W1:Y:S01]  /*0000*/  LDC R1, c[0x0][0x37c] ;  /* 0x0000df00ff017b82 */ /* 0x000e620000000800 */
[----:B------:R-:W2:Y:S01]  /*0010*/  S2R R76, SR_TID.X ;  /* 0x00000000004c7919 */ /* 0x000ea20000002100 */
[----:B------:R-:W3:Y:S01]  /*0020*/  LDCU.64 UR4, c[0x0][0x890] ;  /* 0x00011200ff0477ac */ /* 0x000ee20008000a00 */
[----:B------:R-:W-:Y:S02]  /*0030*/  PRMT R64, RZ, 0x7610, R64 ;  /* 0x00007610ff407816 */ /* 0x000fe40000000040 */
[----:B------:R-:W-:Y:S01]  /*0040*/  ELECT P5, URZ, PT ;  /* 0x0000000000ff782f */ /* 0x000fe200038a0000 */
[----:B------:R-:W4:Y:S01]  /*0050*/  LDCU.64 UR46, c[0x0][0x358] ;  /* 0x00006b00ff2e77ac */ /* 0x000f220008000a00 */
[----:B---3--:R-:W-:-:S04]  /*0060*/  UISETP.NE.U32.AND UP0, UPT, UR4, URZ, UPT ;  /* 0x000000ff0400728c */ /* 0x008fc8000bf05070 */
[----:B------:R-:W-:Y:S01]  /*0070*/  UISETP.NE.AND.EX UP0, UPT, UR5, URZ, UPT, UP0 ;  /* 0x000000ff0500728c */ /* 0x000fe2000bf05300 */
[----:B--2---:R-:W-:-:S05]  /*0080*/  SHF.R.U32.HI R68, RZ, 0x5, R76 ;  /* 0x00000005ff447819 */ /* 0x004fca000001164c */
[----:B------:R-:W2:Y:S02]  /*0090*/  SHFL.IDX PT, R0, R68, RZ, 0x1f ;  /* 0x00001fff44007589 */ /* 0x000ea400000e0000 */
[----:B--2---:R-:W-:Y:S01]  /*00a0*/  R2UR UR8, R0 ;  /* 0x00000000000872ca */ /* 0x004fe200000e0000 */
[----:B-1--4-:R-:W-:-:S14]  /*00b0*/  BRA.U UP0, `(.L_x_0) ;  /* 0x00000001002c7547 */ /* 0x012fdc000b800000 */
[----:B------:R-:W1:Y:S02]  /*00c0*/  LDCU.64 UR6, c[0x0][0x888] ;  /* 0x00011100ff0677ac */ /* 0x000e640008000a00 */
[----:B-1----:R-:W-:-:S04]  /*00d0*/  UISETP.NE.U32.AND UP0, UPT, UR6, URZ, UPT ;  /* 0x000000ff0600728c */ /* 0x002fc8000bf05070 */
[----:B------:R-:W-:-:S09]  /*00e0*/  UISETP.NE.AND.EX UP0, UPT, UR7, URZ, UPT, UP0 ;  /* 0x000000ff0700728c */ /* 0x000fd2000bf05300 */
[----:B------:R-:W-:Y:S05]  /*00f0*/  BRA.U !UP0, `(.L_x_1) ;  /* 0x0000000108107547 */ /* 0x000fea000b800000 */
[----:B------:R-:W1:Y:S02]  /*0100*/  LDC.64 R2, c[0x0][0x888] ;  /* 0x00022200ff027b82 */ /* 0x000e640000000a00 */
[----:B-1----:R1:W5:Y:S01]  /*0110*/  LDG.E R35, desc[UR46][R2.64] ;  /* 0x0000002e02237981 */ /* 0x002362000c1e1900 */
[----:B------:R-:W-:Y:S01]  /*0120*/  HFMA2 R64, -RZ, RZ, 0, 5.9604644775390625e-08 ;  /* 0x00000001ff407431 */ /* 0x000fe200000001ff */
[----:B------:R-:W-:Y:S05]  /*0130*/  BRA `(.L_x_0) ;  /* 0x00000000000c7947 */ /* 0x000fea0003800000 */
.L_x_1:
[----:B------:R-:W1:Y:S01]  /*0140*/  LDCU UR6, c[0x0][0x880] ;  /* 0x00011000ff0677ac */ /* 0x000e620008000800 */
[----:B------:R-:W-:Y:S01]  /*0150*/  HFMA2 R64, -RZ, RZ, 0, 5.9604644775390625e-08 ;  /* 0x00000001ff407431 */ /* 0x000fe200000001ff */
[----:B-1----:R-:W-:-:S07]  /*0160*/  MOV R35, UR6 ;  /* 0x0000000600237c02 */ /* 0x002fce0008000f00 */
.L_x_0:
[----:B------:R-:W2:Y:S02]  /*0170*/  LDCU.64 UR6, c[0x0][0x8b0] ;  /* 0x00011600ff0677ac */ /* 0x000ea40008000a00 */
[----:B--2---:R-:W-:-:S04]  /*0180*/  UISETP.NE.U32.AND UP0, UPT, UR6, URZ, UPT ;  /* 0x000000ff0600728c */ /* 0x004fc8000bf05070 */
[----:B------:R-:W-:-:S09]  /*0190*/  UISETP.NE.AND.EX UP0, UPT, UR7, URZ, UPT, UP0 ;  /* 0x000000ff0700728c */ /* 0x000fd2000bf05300 */
[----:B------:R-:W-:Y:S05]  /*01a0*/  BRA.U UP0, `(.L_x_2) ;  /* 0x0000000100247547 */ /* 0x000fea000b800000 */
[----:B------:R-:W2:Y:S02]  /*01b0*/  LDCU.64 UR6, c[0x0][0x8a8] ;  /* 0x00011500ff0677ac */ /* 0x000ea40008000a00 */
[----:B--2---:R-:W-:-:S04]  /*01c0*/  UISETP.NE.U32.AND UP0, UPT, UR6, URZ, UPT ;  /* 0x000000ff0600728c */ /* 0x004fc8000bf05070 */
[----:B------:R-:W-:-:S09]  /*01d0*/  UISETP.NE.AND.EX UP0, UPT, UR7, URZ, UPT, UP0 ;  /* 0x000000ff0700728c */ /* 0x000fd2000bf05300 */
[----:B------:R-:W-:Y:S05]  /*01e0*/  BRA.U !UP0, `(.L_x_3) ;  /* 0x00000001080c7547 */ /* 0x000fea000b800000 */
[----:B-1----:R-:W1:Y:S02]  /*01f0*/  LDC.64 R2, c[0x0][0x8a8] ;  /* 0x00022a00ff027b82 */ /* 0x002e640000000a00 */
[----:B-1----:R2:W5:Y:S01]  /*0200*/  LDG.E R33, desc[UR46][R2.64] ;  /* 0x0000002e02217981 */ /* 0x002562000c1e1900 */
[----:B------:R-:W-:Y:S05]  /*0210*/  BRA `(.L_x_2) ;  /* 0x0000000000087947 */ /* 0x000fea0003800000 */
.L_x_3:
[----:B------:R-:W2:Y:S02]  /*0220*/  LDCU UR6, c[0x0][0x8a0] ;  /* 0x00011400ff0677ac */ /* 0x000ea40008000800 */
[----:B--2---:R-:W-:Y:S02]  /*0230*/  MOV R33, UR6 ;  /* 0x0000000600217c02 */ /* 0x004fe40008000f00 */
.L_x_2:
[----:B------:R-:W-:Y:S01]  /*0240*/  IMAD.U32 R0, RZ, RZ, UR8 ;  /* 0x00000008ff007e24 */ /* 0x000fe2000f8e00ff */
[----:B------:R-:W-:Y:S04]  /*0250*/  BSSY.RECONVERGENT B0, `(.L_x_4) ;  /* 0x000000c000007945 */ /* 0x000fe80003800200 */
[C---:B------:R-:W-:Y:S02]  /*0260*/  ISETP.NE.OR P1, PT, R0.reuse, 0x1, !P5 ;  /* 0x000000010000780c */ /* 0x040fe40006f25670 */
[----:B------:R-:W-:-:S11]  /*0270*/  ISETP.NE.OR P0, PT, R0, 0x3, !P5 ;  /* 0x000000030000780c */ /* 0x000fd60006f05670 */
[----:B------:R-:W-:Y:S05]  /*0280*/  @P1 BRA `(.L_x_5) ;  /* 0x0000000000201947 */ /* 0x000fea0003800000 */
[----:B------:R-:W3:Y:S02]  /*0290*/  LDCU.64 UR6, c[0x0][0x348] ;  /* 0x00006900ff0677ac */ /* 0x000ee40008000a00 */
[----:B---3--:R-:W-:Y:S02]  /*02a0*/  UIADD3 UR10, UP1, UPT, UR6, 0x80, URZ ;  /* 0x00000080060a7890 */ /* 0x008fe4000ff3e0ff */
[----:B------:R-:W-:Y:S02]  /*02b0*/  UIADD3 UR6, UP0, UPT, UR6, 0x180, URZ ;  /* 0x0000018006067890 */ /* 0x000fe4000ff1e0ff */
[----:B------:R-:W-:Y:S02]  /*02c0*/  UIADD3.X UR11, UPT, UPT, URZ, UR7, URZ, UP1, !UPT ;  /* 0x00000007ff0b7290 */ /* 0x000fe40008ffe4ff */
[----:B------:R-:W-:-:S07]  /*02d0*/  UIADD3.X UR7, UPT, UPT, URZ, UR7, URZ, UP0, !UPT ;  /* 0x00000007ff077290 */ /* 0x000fce00087fe4ff */
[----:B------:R3:W-:Y:S02]  /*02e0*/  UTMACCTL.PF [UR10] ;  /* 0x000000000a0079b9 */ /* 0x0007e40008040000 */
[----:B------:R3:W-:Y:S02]  /*02f0*/  UTMACCTL.PF [UR6] ;  /* 0x00000000060079b9 */ /* 0x0007e40008040000 */
[----:B---3--:R-:W-:Y:S01]  /*0300*/  NOP ;  /* 0x0000000000007918 */ /* 0x008fe20000000000 */
.L_x_5:
[----:B------:R-:W-:Y:S05]  /*0310*/  BSYNC.RECONVERGENT B0 ;  /* 0x0000000000007941 */ /* 0x000fea0003800200 */
.L_x_4:
[----:B------:R-:W-:Y:S04]  /*0320*/  BSSY.RECONVERGENT B0, `(.L_x_6) ;  /* 0x000000a000007945 */ /* 0x000fe80003800200 */
        /* <DEDUP_REMOVED lines=9> */
.L_x_7:
[----:B------:R-:W-:Y:S05]  /*03c0*/  BSYNC.RECONVERGENT B0 ;  /* 0x0000000000007941 */ /* 0x000fea0003800200 */
.L_x_6:
[----:B------:R-:W3:Y:S01]  /*03d0*/  LDCU.64 UR6, c[0x0][0x888] ;  /* 0x00011100ff0677ac */ /* 0x000ee20008000a00 */
[----:B------:R-:W-:Y:S02]  /*03e0*/  UISETP.EQ.U32.AND UP1, UPT, UR4, URZ, UPT ;  /* 0x000000ff0400728c */ /* 0x000fe4000bf22070 */
[----:B------:R-:W-:Y:S02]  /*03f0*/  UPLOP3.LUT UP2, UPT, UPT, UPT, UPT, 0x80, 0x8 ;  /* 0x000000000008789c */ /* 0x000fe40003f4f070 */
[----:B---3--:R-:W-:-:S04]  /*0400*/  UISETP.NE.U32.AND UP0, UPT, UR6, URZ, UPT ;  /* 0x000000ff0600728c */ /* 0x008fc8000bf05070 */
[----:B------:R-:W-:-:S04]  /*0410*/  UISETP.NE.AND.EX UP0, UPT, UR7, URZ, UPT, UP0 ;  /* 0x000000ff0700728c */ /* 0x000fc8000bf05300 */
[----:B------:R-:W-:-:S04]  /*0420*/  UISETP.EQ.OR.EX UP3, UPT, UR5, URZ, !UP0, UP1 ;  /* 0x000000ff0500728c */ /* 0x000fc8000c762710 */
[----:B------:R-:W-:-:S05]  /*0430*/  UP2UR UR50, UPR, URZ, 0x8 ;  /* 0x00000008ff327883 */ /* 0x000fca0008000000 */
[----:B------:R-:W-:Y:S07]  /*0440*/  BRA.U !UP3, `(.L_x_8) ;  /* 0x000000010b207547 */ /* 0x000fee000b800000 */
[----:B------:R-:W-:Y:S01]  /*0450*/  UISETP.NE.U32.AND UP2, UPT, UR4, URZ, UPT ;  /* 0x000000ff0400728c */ /* 0x000fe2000bf45070 */
[----:B-----5:R-:W-:Y:S01]  /*0460*/  FSETP.NEU.AND P0, PT, R35, RZ, PT ;  /* 0x000000ff2300720b */ /* 0x020fe20003f0d000 */
[----:B------:R-:W-:Y:S02]  /*0470*/  USEL UR4, URZ, 0xffffffff, UP0 ;  /* 0xffffffffff047887 */ /* 0x000fe40008000000 */
[----:B------:R-:W-:-:S10]  /*0480*/  UISETP.NE.AND.EX UP2, UPT, UR5, URZ, UPT, UP2 ;  /* 0x000000ff0500728c */ /* 0x000fd4000bf45320 */
[----:B------:R-:W-:Y:S01]  /*0490*/  VOTEU.ANY UP1, P0 ;  /* 0x0000000000ff7886 */ /* 0x000fe20000020100 */
[----:B------:R-:W-:-:S04]  /*04a0*/  @!UP2 USEL UR4, URZ, 0xffffffff, UP1 ;  /* 0xffffffffff04a887 */ /* 0x000fc80008800000 */
[----:B------:R-:W-:-:S04]  /*04b0*/  ULOP3.LUT UR4, UR4, 0x1, URZ, 0xc0, !UPT ;  /* 0x0000000104047892 */ /* 0x000fc8000f8ec0ff */
[----:B------:R-:W-:-:S11]  /*04c0*/  UISETP.NE.U32.AND UP2, UPT, UR4, 0x1, UPT ;  /* 0x000000010400788c */ /* 0x000fd6000bf45070 */
.L_x_8:
[----:B-12---:R-:W1:Y:S01]  /*04d0*/  SHFL.IDX PT, R2, R68, RZ, 0x1f ;  /* 0x00001fff44027589 */ /* 0x006e6200000e0000 */
[----:B------:R-:W-:-:S04]  /*04e0*/  UISETP.NE.AND UP1, UPT, UR8, 0x2, UPT ;  /* 0x000000020800788c */ /* 0x000fc8000bf25270 */
[----:B------:R-:W-:Y:S01]  /*04f0*/  USEL UR6, URZ, 0x1, UP1 ;  /* 0x00000001ff067887 */ /* 0x000fe20008800000 */
[----:B-1----:R-:W-:-:S13]  /*0500*/  ISETP.NE.AND P0, PT, R2, RZ, PT ;  /* 0x000000ff0200720c */ /* 0x002fda0003f05270 */
[----:B------:R-:W-:Y:S05]  /*0510*/  @P0 BRA `(.L_x_9) ;  /* 0x0000000000580947 */ /* 0x000fea0003800000 */
[----:B------:R-:W1:Y:S01]  /*0520*/  S2UR UR5, SR_CgaCtaId ;  /* 0x00000000000579c3 */ /* 0x000e620000008800 */
[----:B------:R-:W-:Y:S01]  /*0530*/  UMOV UR7, 0x400 ;  /* 0x0000040000077882 */ /* 0x000fe20000000000 */
[----:B------:R-:W-:Y:S01]  /*0540*/  UMOV UR4, 0x1 ;  /* 0x0000000100047882 */ /* 0x000fe20000000000 */
[----:B------:R-:W-:Y:S01]  /*0550*/  ELECT P0, URZ, PT ;  /* 0x0000000000ff782f */ /* 0x000fe20003800000 */
[----:B------:R-:W-:-:S04]  /*0560*/  UIADD3 UR10, UPT, UPT, -UR4, 0x100000, URZ ;  /* 0x00100000040a7890 */ /* 0x000fc8000fffe1ff */
[----:B------:R-:W-:Y:S02]  /*0570*/  USHF.L.U32 UR11, UR10, 0xb, URZ ;  /* 0x0000000b0a0b7899 */ /* 0x000fe400080006ff */
[----:B------:R-:W-:Y:S02]  /*0580*/  USHF.L.U32 UR10, UR10, 0x1, URZ ;  /* 0x000000010a0a7899 */ /* 0x000fe400080006ff */
[----:B-1----:R-:W-:Y:S01]  /*0590*/  ULEA UR5, UR5, UR7, 0x18 ;  /* 0x0000000705057291 */ /* 0x002fe2000f8ec0ff */
[----:B------:R-:W1:Y:S11]  /*05a0*/  FENCE.VIEW.ASYNC.S ;  /* 0x00000000000073c6 */ /* 0x000e760000000000 */
[----:B-1----:R1:W2:Y:S01]  /*05b0*/  SYNCS.EXCH.64 URZ, [UR5], UR10 ;  /* 0x0000000a05ff75b2 */ /* 0x0022a20008000100 */
[----:B------:R1:W3:Y:S01]  /*05c0*/  SYNCS.EXCH.64 URZ, [UR5+0x30], UR10 ;  /* 0x0000300a05ff75b2 */ /* 0x0002e20008000100 */
[----:B------:R1:W4:Y:S01]  /*05d0*/  SYNCS.EXCH.64 URZ, [UR5+0x8], UR10 ;  /* 0x0000080a05ff75b2 */ /* 0x0003220008000100 */
[----:B------:R1:W1:Y:S01]  /*05e0*/  SYNCS.EXCH.64 URZ, [UR5+0x38], UR10 ;  /* 0x0000380a05ff75b2 */ /* 0x0002620008000100 */
        /* <DEDUP_REMOVED lines=8> */
[----:B------:R-:W-:Y:S01]  /*0670*/  NOP ;  /* 0x0000000000007918 */ /* 0x000fe20000000000 */
.L_x_9:
[----:B------:R-:W2:Y:S01]  /*0680*/  SHFL.IDX PT, R2, R68, RZ, 0x1f ;  /* 0x00001fff44027589 */ /* 0x000ea200000e0000 */
[----:B------:R-:W-:Y:S01]  /*0690*/  NOP ;  /* 0x0000000000007918 */ /* 0x000fe20000000000 */
[----:B--2---:R-:W-:-:S13]  /*06a0*/  ISETP.NE.AND P0, PT, R2, 0x1, PT ;  /* 0x000000010200780c */ /* 0x004fda0003f05270 */
[----:B------:R-:W-:Y:S05]  /*06b0*/  @P0 BRA `(.L_x_10) ;  /* 0x0000000000580947 */ /* 0x000fea0003800000 */
[----:B------:R-:W2:Y:S01]  /*06c0*/  S2UR UR7, SR_CgaCtaId ;  /* 0x00000000000779c3 */ /* 0x000ea20000008800 */
[----:B------:R-:W-:Y:S01]  /*06d0*/  UMOV UR9, 0x400 ;  /* 0x0000040000097882 */ /* 0x000fe20000000000 */
[----:B-1----:R-:W-:Y:S01]  /*06e0*/  UMOV UR5, 0x20 ;  /* 0x0000002000057882 */ /* 0x002fe20000000000 */
[----:B------:R-:W-:Y:S01]  /*06f0*/  UMOV UR4, 0x80 ;  /* 0x0000008000047882 */ /* 0x000fe20000000000 */
[----:B------:R-:W-:-:S04]  /*0700*/  UIADD3 UR10, UPT, UPT, -UR5, 0x100000, URZ ;  /* 0x00100000050a7890 */ /* 0x000fc8000fffe1ff */
[----:B------:R-:W-:Y:S02]  /*0710*/  USHF.L.U32 UR11, UR10, 0xb, URZ ;  /* 0x0000000b0a0b7899 */ /* 0x000fe400080006ff */
[----:B------:R-:W-:Y:S02]  /*0720*/  USHF.L.U32 UR10, UR10, 0x1, URZ ;  /* 0x000000010a0a7899 */ /* 0x000fe400080006ff */
[----:B------:R-:W-:-:S04]  /*0730*/  UIADD3 UR4, UPT, UPT, -UR4, 0x100000, URZ ;  /* 0x0010000004047890 */ /* 0x000fc8000fffe1ff */
[----:B------:R-:W-:Y:S02]  /*0740*/  USHF.L.U32 UR5, UR4, 0xb, URZ ;  /* 0x0000000b04057899 */ /* 0x000fe400080006ff */
[----:B------:R-:W-:Y:S01]  /*0750*/  USHF.L.U32 UR4, UR4, 0x1, URZ ;  /* 0x0000000104047899 */ /* 0x000fe200080006ff */
[----:B------:R-:W-:Y:S01]  /*0760*/  ELECT P0, URZ, PT ;  /* 0x0000000000ff782f */ /* 0x000fe20003800000 */
[----:B--2---:R-:W-:Y:S01]  /*0770*/  ULEA UR7, UR7, UR9, 0x18 ;  /* 0x0000000907077291 */ /* 0x004fe2000f8ec0ff */
[----:B------:R-:W1:Y:S11]  /*0780*/  FENCE.VIEW.ASYNC.S ;  /* 0x00000000000073c6 */ /* 0x000e760000000000 */
[----:B-1----:R2:W1:Y:S01]  /*0790*/  SYNCS.EXCH.64 URZ, [UR7+0x60], UR10 ;  /* 0x0000600a07ff75b2 */ /* 0x0024620008000100 */
[----:B------:R2:W1:Y:S01]  /*07a0*/  SYNCS.EXCH.64 URZ, [UR7+0x80], UR4 ;  /* 0x0000800407ff75b2 */ /* 0x0004620008000100 */
[----:B------:R2:W1:Y:S01]  /*07b0*/  SYNCS.EXCH.64 URZ, [UR7+0x68], UR10 ;  /* 0x0000680a07ff75b2 */ /* 0x0004620008000100 */
[----:B------:R2:W1:Y:S01]  /*07c0*/  SYNCS.EXCH.64 URZ, [UR7+0x88], UR4 ;  /* 0x0000880407ff75b2 */ /* 0x0004620008000100 */
[----:B------:R2:W1:Y:S01]  /*07d0*/  SYNCS.EXCH.64 URZ, [UR7+0x70], UR10 ;  /* 0x0000700a07ff75b2 */ /* 0x0004620008000100 */
[----:B------:R2:W1:Y:S01]  /*07e0*/  SYNCS.EXCH.64 URZ, [UR7+0x90], UR4 ;  /* 0x0000900407ff75b2 */ /* 0x0004620008000100 */
[----:B------:R2:W1:Y:S01]  /*07f0*/  SYNCS.EXCH.64 URZ, [UR7+0x78], UR10 ;  /* 0x0000780a07ff75b2 */ /* 0x0004620008000100 */
[----:B------:R2:W1:Y:S02]  /*0800*/  SYNCS.EXCH.64 URZ, [UR7+0x98], UR4 ;  /* 0x0000980407ff75b2 */ /* 0x0004640008000100 */
[----:B--2---:R-:W-:Y:S01]  /*0810*/  NOP ;  /* 0x0000000000007918 */ /* 0x004fe20000000000 */
.L_x_10:
[----:B------:R-:W2:Y:S01]  /*0820*/  SHFL.IDX PT, R2, R68, RZ, 0x1f ;  /* 0x00001fff44027589 */ /* 0x000ea200000e0000 */
[----:B------:R-:W-:Y:S01]  /*0830*/  NOP ;  /* 0x0000000000007918 */ /* 0x000fe20000000000 */
[----:B--2---:R-:W-:-:S13]  /*0840*/  ISETP.NE.AND P0, PT, R2, 0x3, PT ;  /* 0x000000030200780c */ /* 0x004fda0003f05270 */
[----:B------:R-:W-:Y:S05]  /*0850*/  @P0 BRA `(.L_x_11) ;  /* 0x0000000000300947 */ /* 0x000fea0003800000 */
[----:B-1----:R-:W1:Y:S01]  /*0860*/  S2UR UR5, SR_CgaCtaId ;  /* 0x00000000000579c3 */ /* 0x002e620000008800 */
        /* <DEDUP_REMOVED lines=8> */
[----:B-1----:R2:W1:Y:S01]  /*08f0*/  SYNCS.EXCH.64 URZ, [UR5+0xa0], UR10 ;  /* 0x0000a00a05ff75b2 */ /* 0x0024620008000100 */
[----:B------:R2:W1:Y:S02]  /*0900*/  SYNCS.EXCH.64 URZ, [UR5+0xa8], UR10 ;  /* 0x0000a80a05ff75b2 */ /* 0x0004640008000100 */
[----:B--2---:R-:W-:Y:S01]  /*0910*/  NOP ;  /* 0x0000000000007918 */ /* 0x004fe20000000000 */
.L_x_11:
[----:B------:R-:W2:Y:S01]  /*0920*/  SHFL.IDX PT, R2, R68, RZ, 0x1f ;  /* 0x00001fff44027589 */ /* 0x000ea200000e0000 */
[----:B------:R-:W-:Y:S01]  /*0930*/  NOP ;  /* 0x0000000000007918 */ /* 0x000fe20000000000 */
[----:B--2---:R-:W-:-:S13]  /*0940*/  ISETP.NE.AND P0, PT, R2, 0x4, PT ;  /* 0x000000040200780c */ /* 0x004fda0003f05270 */
[----:B------:R-:W-:Y:S05]  /*0950*/  @P0 BRA `(.L_x_12) ;  /* 0x00000000004c0947 */ /* 0x000fea0003800000 */
[----:B-1----:R-:W1:Y:S01]  /*0960*/  S2UR UR5, SR_CgaCtaId ;  /* 0x00000000000579c3 */ /* 0x002e620000008800 */
[----:B------:R-:W-:Y:S01]  /*0970*/  UMOV UR9, 0x100 ;  /* 0x0000010000097882 */ /* 0x000fe20000000000 */
[----:B------:R-:W-:Y:S01]  /*0980*/  UMOV UR7, 0x400 ;  /* 0x0000040000077882 */ /* 0x000fe20000000000 */
[----:B------:R-:W-:Y:S01]  /*0990*/  USEL UR9, UR9, 0xe0, UP2 ;  /* 0x000000e009097887 */ /* 0x000fe20009000000 */
[----:B------:R-:W-:Y:S01]  /*09a0*/  UMOV UR4, 0x1 ;  /* 0x0000000100047882 */ /* 0x000fe20000000000 */
[----:B------:R-:W-:Y:S01]  /*09b0*/  ELECT P0, URZ, PT ;  /* 0x0000000000ff782f */ /* 0x000fe20003800000 */
[----:B------:R-:W-:-:S04]  /*09c0*/  UIADD3 UR10, UPT, UPT, -UR4, 0x100000, URZ ;  /* 0x00100000040a7890 */ /* 0x000fc8000fffe1ff */
[----:B------:R-:W-:Y:S02]  /*09d0*/  USHF.L.U32 UR11, UR10, 0xb, URZ ;  /* 0x0000000b0a0b7899 */ /* 0x000fe400080006ff */
[----:B------:R-:W-:Y:S02]  /*09e0*/  USHF.L.U32 UR10, UR10, 0x1, URZ ;  /* 0x000000010a0a7899 */ /* 0x000fe400080006ff */
[----:B------:R-:W-:-:S04]  /*09f0*/  UIADD3 UR12, UPT, UPT, -UR9, 0x100000, URZ ;  /* 0x00100000090c7890 */ /* 0x000fc8000fffe1ff */
[----:B------:R-:W-:Y:S02]  /*0a00*/  USHF.L.U32 UR13, UR12, 0xb, URZ ;  /* 0x0000000b0c0d7899 */ /* 0x000fe400080006ff */
[----:B------:R-:W-:Y:S02]  /*0a10*/  USHF.L.U32 UR12, UR12, 0x1, URZ ;  /* 0x000000010c0c7899 */ /* 0x000fe400080006ff */
[----:B-1----:R-:W-:Y:S01]  /*0a20*/  ULEA UR5, UR5, UR7, 0x18 ;  /* 0x0000000705057291 */ /* 0x002fe2000f8ec0ff */
[----:B------:R-:W1:Y:S11]  /*0a30*/  FENCE.VIEW.ASYNC.S ;  /* 0x00000000000073c6 */ /* 0x000e760000000000 */
[----:B-1----:R2:W1:Y:S01]  /*0a40*/  SYNCS.EXCH.64 URZ, [UR5+0xb0], UR10 ;  /* 0x0000b00a05ff75b2 */ /* 0x0024620008000100 */
[----:B------:R2:W1:Y:S01]  /*0a50*/  SYNCS.EXCH.64 URZ, [UR5+0xc0], UR12 ;  /* 0x0000c00c05ff75b2 */ /* 0x0004620008000100 */
[----:B------:R2:W1:Y:S01]  /*0a60*/  SYNCS.EXCH.64 URZ, [UR5+0xb8], UR10 ;  /* 0x0000b80a05ff75b2 */ /* 0x0004620008000100 */
[----:B------:R2:W1:Y:S02]  /*0a70*/  SYNCS.EXCH.64 URZ, [UR5+0xc8], UR12 ;  /* 0x0000c80c05ff75b2 */ /* 0x0004640008000100 */
[----:B--2---:R-:W-:Y:S01]  /*0a80*/  NOP ;  /* 0x0000000000007918 */ /* 0x004fe20000000000 */
.L_x_12:
        /* <DEDUP_REMOVED lines=26> */
.L_x_13:
        /* <DEDUP_REMOVED lines=18> */
.L_x_14:
[----:B-1----:R-:W1:Y:S01]  /*0d50*/  S2UR UR5, SR_CTAID.X ;  /* 0x00000000000579c3 */ /* 0x002e620000002500 */
[----:B------:R-:W-:-:S05]  /*0d60*/  CS2R.32 R63, SR_CgaSize ;  /* 0x00000000003f7805 */ /* 0x000fca0000008a00 */
[----:B------:R-:W-:-:S05]  /*0d70*/  IMAD R63, R63, -0xa0, RZ ;  /* 0xffffff603f3f7824 */ /* 0x000fca00078e02ff */
[----:B------:R-:W-:-:S14]  /*0d80*/  R2UR UR9, R63 ;  /* 0x000000003f0972ca */ /* 0x000fdc00000e0000 */
[----:B------:R-:W2:Y:S01]  /*0d90*/  LDCU UR9, c[0x0][UR9+0x2b0] ;  /* 0x00005600090977ac */ /* 0x000ea20008000800 */
[----:B------:R-:W-:Y:S01]  /*0da0*/  NOP ;  /* 0x0000000000007918 */ /* 0x000fe20000000000 */
[----:B------:R-:W-:-:S05]  /*0db0*/  CS2R.32 R63, SR_CgaSize ;  /* 0x00000000003f7805 */ /* 0x000fca0000008a00 */
[----:B------:R-:W-:-:S05]  /*0dc0*/  IMAD R63, R63, -0xa0, RZ ;  /* 0xffffff603f3f7824 */ /* 0x000fca00078e02ff */
[----:B------:R-:W-:-:S14]  /*0dd0*/  R2UR UR7, R63 ;  /* 0x000000003f0772ca */ /* 0x000fdc00000e0000 */
[----:B------:R-:W3:Y:S01]  /*0de0*/  LDCU UR7, c[0x0][UR7+0x2b4] ;  /* 0x00005680070777ac */ /* 0x000ee20008000800 */
[----:B------:R-:W4:Y:S08]  /*0df0*/  S2UR UR4, SR_CTAID.Y ;  /* 0x00000000000479c3 */ /* 0x000f300000002600 */
[----:B------:R-:W3:Y:S01]  /*0e00*/  LDC R10, c[0x0][0xb24] ;  /* 0x0002c900ff0a7b82 */ /* 0x000ee20000000800 */
[----:B-1----:R-:W-:-:S02]  /*0e10*/  I2FP.F32.U32 R63, UR5 ;  /* 0x00000005003f7c45 */ /* 0x002fc40008201000 */
[----:B------:R-:W-:-:S05]  /*0e20*/  CS2R.32 R3, SR_CgaSize ;  /* 0x0000000000037805 */ /* 0x000fca0000008a00 */
[----:B------:R-:W-:-:S06]  /*0e30*/  IMAD R3, R3, -0xa0, RZ ;  /* 0xffffff6003037824 */ /* 0x000fcc00078e02ff */
[----:B------:R-:W1:Y:S01]  /*0e40*/  LDC R3, c[0x0][R3+0x2a0] ;  /* 0x0000a80003037b82 */ /* 0x000e620000000800 */
[----:B------:R-:W-:Y:S01]  /*0e50*/  MOV R15, UR5 ;  /* 0x00000005000f7c02 */ /* 0x000fe20008000f00 */
[----:B--2---:R-:W-:Y:S01]  /*0e60*/  FMUL R63, R63, UR9 ;  /* 0x000000093f3f7c20 */ /* 0x004fe20008400000 */
[----:B----4-:R-:W-:Y:S02]  /*0e70*/  I2FP.F32.U32 R62, UR4 ;  /* 0x00000004003e7c45 */ /* 0x010fe40008201000 */
[----:B------:R-:W-:-:S05]  /*0e80*/  CS2R.32 R2, SR_CgaSize ;  /* 0x0000000000027805 */ /* 0x000fca0000008a00 */
[----:B------:R-:W-:-:S06]  /*0e90*/  IMAD R2, R2, -0xa0, RZ ;  /* 0xffffff6002027824 */ /* 0x000fcc00078e02ff */
[----:B------:R-:W2:Y:S01]  /*0ea0*/  LDC R2, c[0x0][R2+0x2a4] ;  /* 0x0000a90002027b82 */ /* 0x000ea20000000800 */
[----:B------:R-:W-:Y:S01]  /*0eb0*/  MOV R14, UR4 ;  /* 0x00000004000e7c02 */ /* 0x000fe20008000f00 */
[----:B------:R-:W4:Y:S01]  /*0ec0*/  F2I.U32.TRUNC.NTZ R63, R63 ;  /* 0x0000003f003f7305 */ /* 0x000f22000020f000 */
[----:B---3--:R-:W-:-:S05]  /*0ed0*/  FMUL R62, R62, UR7 ;  /* 0x000000073e3e7c20 */ /* 0x008fca0008400000 */
[----:B------:R-:W-:Y:S01]  /*0ee0*/  BAR.SYNC.DEFER_BLOCKING 0x0 ;  /* 0x0000000000007b1d */ /* 0x000fe20000010000 */
[----:B------:R-:W-:-:S05]  /*0ef0*/  ISETP.GE.AND P0, PT, R10, 0x1, PT ;  /* 0x000000010a00780c */ /* 0x000fca0003f06270 */
[----:B------:R-:W3:Y:S02]  /*0f00*/  F2I.U32.TRUNC.NTZ R62, R62 ;  /* 0x0000003e003e7305 */ /* 0x000ee4000020f000 */
[----:B------:R-:W2:Y:S01]  /*0f10*/  S2UR UR36, SR_CTAID.Z ;  /* 0x00000000002479c3 */ /* 0x000ea20000002700 */
[----:B----4-:R-:W-:-:S05]  /*0f20*/  IADD3 R63, PT, PT, -R63, RZ, RZ ;  /* 0x000000ff3f3f7210 */ /* 0x010fca0007ffe1ff */
[----:B-1----:R-:W-:Y:S01]  /*0f30*/  IMAD R63, R3, R63, UR5 ;  /* 0x00000005033f7e24 */ /* 0x002fe2000f8e023f */
[----:B---3--:R-:W-:-:S05]  /*0f40*/  IADD3 R62, PT, PT, -R62, RZ, RZ ;  /* 0x000000ff3e3e7210 */ /* 0x008fca0007ffe1ff */
[----:B--2---:R-:W-:Y:S01]  /*0f50*/  IMAD R62, R2, R62, UR4 ;  /* 0x00000004023e7e24 */ /* 0x004fe2000f8e023e */
[----:B------:R-:W-:Y:S06]  /*0f60*/  @!P0 BRA `(.L_x_15) ;  /* 0x0000000000b88947 */ /* 0x000fec0003800000 */
[----:B------:R-:W1:Y:S01]  /*0f70*/  LDC.64 R4, c[0x0][0xb18] ;  /* 0x0002c600ff047b82 */ /* 0x000e620000000a00 */
[----:B------:R-:W-:-:S07]  /*0f80*/  ISETP.NE.AND P0, PT, R10, 0x1, PT ;  /* 0x000000010a00780c */ /* 0x000fce0003f05270 */
[----:B------:R-:W2:Y:S08]  /*0f90*/  LDC R9, c[0x0][0xb0c] ;  /* 0x0002c300ff097b82 */ /* 0x000eb00000000800 */
[----:B------:R-:W3:Y:S08]  /*0fa0*/  LDC R12, c[0x0][0x370] ;  /* 0x0000dc00ff0c7b82 */ /* 0x000ef00000000800 */
[----:B------:R-:W4:Y:S01]  /*0fb0*/  LDC R11, c[0x0][0x374] ;  /* 0x0000dd00ff0b7b82 */ /* 0x000f220000000800 */
[----:B-1----:R-:W-:-:S07]  /*0fc0*/  ISETP.NE.AND P1, PT, R4, 0x1, PT ;  /* 0x000000010400780c */ /* 0x002fce0003f25270 */
[----:B------:R-:W3:Y:S01]  /*0fd0*/  LDC.64 R6, c[0x0][0xb10] ;  /* 0x0002c400ff067b82 */ /* 0x000ee20000000a00 */
[----:B--2---:R-:W-:-:S07]  /*0fe0*/  ISETP.NE.AND P2, PT, R9, 0x1, PT ;  /* 0x000000010900780c */ /* 0x004fce0003f45270 */
[----:B------:R-:W1:Y:S08]  /*0ff0*/  LDC R8, c[0x0][0xb20] ;  /* 0x0002c800ff087b82 */ /* 0x000e700000000800 */
[----:B------:R-:W2:Y:S01]  /*1000*/  LDC.64 R2, c[0x0][0xb28] ;  /* 0x0002ca00ff027b82 */ /* 0x000ea20000000a00 */
[----:B----4-:R-:W-:-:S04]  /*1010*/  IMAD.HI.U32 R13, R11, R5, RZ ;  /* 0x000000050b0d7227 */ /* 0x010fc800078e00ff */
[----:B------:R-:W-:-:S04]  /*1020*/  IMAD.HI.U32 R5, R14, R5, RZ ;  /* 0x000000050e057227 */ /* 0x000fc800078e00ff */
[----:B---3--:R-:W-:-:S05]  /*1030*/  IMAD.HI.U32 R16, R12, R6, RZ ;  /* 0x000000060c107227 */ /* 0x008fca00078e00ff */
[-C--:B------:R-:W-:Y:S01]  /*1040*/  @P2 SHF.R.U32.HI R12, RZ, R7.reuse, R16 ;  /* 0x00000007ff0c2219 */ /* 0x080fe20000011610 */
[----:B------:R-:W-:Y:S01]  /*1050*/  IMAD.HI.U32 R16, R15, R6, RZ ;  /* 0x000000060f107227 */ /* 0x000fe200078e00ff */
[-C--:B-1----:R-:W-:Y:S02]  /*1060*/  @P1 SHF.R.U32.HI R11, RZ, R8.reuse, R13 ;  /* 0x00000008ff0b1219 */ /* 0x082fe4000001160d */
[----:B------:R-:W-:Y:S02]  /*1070*/  SHF.R.U32.HI R5, RZ, R8, R5 ;  /* 0x00000008ff057219 */ /* 0x000fe40000011605 */
[----:B------:R-:W-:Y:S02]  /*1080*/  SHF.R.U32.HI R16, RZ, R7, R16 ;  /* 0x00000007ff107219 */ /* 0x000fe40000011610 */
[----:B------:R-:W-:Y:S01]  /*1090*/  SEL R5, R14, R5, !P1 ;  /* 0x000000050e057207 */ /* 0x000fe20004800000 */
[----:B--2---:R-:W-:Y:S01]  /*10a0*/  IMAD.HI.U32 R13, R11, R2, RZ ;  /* 0x000000020b0d7227 */ /* 0x004fe200078e00ff */
[----:B------:R-:W-:-:S03]  /*10b0*/  SEL R16, R15, R16, !P2 ;  /* 0x000000100f107207 */ /* 0x000fc60005000000 */
[----:B------:R-:W-:Y:S01]  /*10c0*/  IMAD.HI.U32 R6, R12, R2, RZ ;  /* 0x000000020c067227 */ /* 0x000fe200078e00ff */
[----:B------:R-:W-:-:S04]  /*10d0*/  @P0 SHF.R.U32.HI R11, RZ, R3, R13 ;  /* 0x00000003ff0b0219 */ /* 0x000fc8000001160d */
[----:B------:R-:W-:Y:S01]  /*10e0*/  @P0 SHF.R.U32.HI R12, RZ, R3, R6 ;  /* 0x00000003ff0c0219 */ /* 0x000fe20000011606 */
[----:B------:R-:W-:-:S04]  /*10f0*/  IMAD R11, R11, R10, RZ ;  /* 0x0000000a0b0b7224 */ /* 0x000fc800078e02ff */
[----:B------:R-:W-:Y:S01]  /*1100*/  IMAD R6, R12, R10, RZ ;  /* 0x0000000a0c067224 */ /* 0x000fe200078e02ff */
[----:B------:R-:W-:-:S04]  /*1110*/  ISETP.GE.AND P1, PT, R5, R11, PT ;  /* 0x0000000b0500720c */ /* 0x000fc80003f26270 */
[----:B------:R-:W-:Y:S01]  /*1120*/  ISETP.GE.OR P1, PT, R16, R6, P1 ;  /* 0x000000061000720c */ /* 0x000fe20000f26670 */
[----:B------:R-:W-:-:S05]  /*1130*/  IMAD.HI.U32 R6, R5, R2, RZ ;  /* 0x0000000205067227 */ /* 0x000fca00078e00ff */
[----:B------:R-:W-:-:S04]  /*1140*/  SHF.R.U32.HI R6, RZ, R3, R6 ;  /* 0x00000003ff067219 */ /* 0x000fc80000011606 */
[----:B------:R-:W-:-:S03]  /*1150*/  SEL R6, R5, R6, !P0 ;  /* 0x0000000605067207 */ /* 0x000fc60004000000 */
[----:B------:R-:W-:Y:S01]  /*1160*/  @!P1 IMAD.HI.U32 R7, R16, R2, RZ ;  /* 0x0000000210079227 */ /* 0x000fe200078e00ff */
[----:B------:R-:W-:-:S04]  /*1170*/  IADD3 R2, PT, PT, -R6, RZ, RZ ;  /* 0x000000ff06027210 */ /* 0x000fc80007ffe1ff */
[----:B------:R-:W-:Y:S01]  /*1180*/  @!P1 SHF.R.U32.HI R3, RZ, R3, R7 ;  /* 0x00000003ff039219 */ /* 0x000fe20000011607 */
[----:B------:R-:W-:Y:S01]  /*1190*/  IMAD R2, R10, R2, R5 ;  /* 0x000000020a027224 */ /* 0x000fe200078e0205 */
[----:B------:R-:W-:Y:S02]  /*11a0*/  IADD3 R7, PT, PT, -R5, RZ, RZ ;  /* 0x000000ff05077210 */ /* 0x000fe40007ffe1ff */
[----:B------:R-:W-:-:S03]  /*11b0*/  @!P1 SEL R3, R16, R3, !P0 ;  /* 0x0000000310039207 */ /* 0x000fc60004000000 */
[----:B------:R-:W-:Y:S02]  /*11c0*/  IMAD R7, R4, R7, R14 ;  /* 0x0000000704077224 */ /* 0x000fe400078e020e */
[--C-:B------:R-:W-:Y:S02]  /*11d0*/  @!P1 IMAD.IADD R6, R6, 0x1, -R3.reuse ;  /* 0x0000000106069824 */ /* 0x100fe400078e0a03 */
[----:B------:R-:W-:Y:S01]  /*11e0*/  @!P1 IMAD R3, R2, R12, R3 ;  /* 0x0000000c02039224 */ /* 0x000fe200078e0203 */
[----:B------:R-:W-:Y:S01]  /*11f0*/  IADD3 R2, PT, PT, -R16, RZ, RZ ;  /* 0x000000ff10027210 */ /* 0x000fe20007ffe1ff */
[----:B------:R-:W-:Y:S02]  /*1200*/  @!P1 IMAD R5, R6, R10, R16 ;  /* 0x0000000a06059224 */ /* 0x000fe400078e0210 */
[----:B------:R-:W-:Y:S02]  /*1210*/  @!P1 IMAD.MOV.U32 R16, RZ, RZ, R3 ;  /* 0x000000ffff109224 */ /* 0x000fe400078e0003 */
[----:B------:R-:W-:-:S02]  /*1220*/  IMAD R2, R9, R2, R15 ;  /* 0x0000000209027224 */ /* 0x000fc400078e020f */
[----:B------:R-:W-:Y:S02]  /*1230*/  IMAD R14, R5, R4, R7 ;  /* 0x00000004050e7224 */ /* 0x000fe400078e0207 */
[----:B------:R-:W-:Y:S02]  /*1240*/  IMAD R15, R16, R9, R2 ;  /* 0x00000009100f7224 */ /* 0x000fe400078e0202 */
.L_x_15:
[----:B------:R-:W1:Y:S01]  /*1250*/  LDCU UR4, c[0x0][0xb30] ;  /* 0x00016600ff0477ac */ /* 0x000e620008000800 */
[----:B------:R-:W2:Y:S08]  /*1260*/  S2UR UR37, SR_CgaCtaId ;  /* 0x00000000002579c3 */ /* 0x000eb00000008800 */
[----:B------:R-:W3:Y:S01]  /*1270*/  LDC R26, c[0x0][0xb24] ;  /* 0x0002c900ff1a7b82 */ /* 0x000ee20000000800 */
[----:B-1----:R-:W-:-:S09]  /*1280*/  UISETP.NE.AND UP1, UPT, UR4, 0x1, UPT ;  /* 0x000000010400788c */ /* 0x002fd2000bf25270 */
[----:B--2---:R-:W-:Y:S05]  /*1290*/  BRA.U UP1, `(.L_x_16) ;  /* 0x0000000101407547 */ /* 0x004fea000b800000 */
[----:B------:R-:W1:Y:S08]  /*12a0*/  LDC.64 R4, c[0x0][0xb10] ;  /* 0x0002c400ff047b82 */ /* 0x000e700000000a00 */
[----:B------:R-:W2:Y:S08]  /*12b0*/  LDC.64 R2, c[0x0][0xb18] ;  /* 0x0002c600ff027b82 */ /* 0x000eb00000000a00 */
[----:B------:R-:W4:Y:S08]  /*12c0*/  LDC R6, c[0x0][0xb20] ;  /* 0x0002c800ff067b82 */ /* 0x000f300000000800 */
[----:B------:R-:W3:Y:S01]  /*12d0*/  LDC R7, c[0x0][0xb0c] ;  /* 0x0002c300ff077b82 */ /* 0x000ee20000000800 */
[----:B-1----:R-:W-:-:S05]  /*12e0*/  IMAD.HI.U32 R4, R15, R4, RZ ;  /* 0x000000040f047227 */ /* 0x002fca00078e00ff */
[----:B------:R-:W-:Y:S01]  /*12f0*/  SHF.R.U32.HI R4, RZ, R5, R4 ;  /* 0x00000005ff047219 */ /* 0x000fe20000011604 */
[----:B--2---:R-:W-:Y:S01]  /*1300*/  IMAD.HI.U32 R3, R14, R3, RZ ;  /* 0x000000030e037227 */ /* 0x004fe200078e00ff */
[----:B------:R-:W-:-:S04]  /*1310*/  ISETP.NE.AND P0, PT, R2, 0x1, PT ;  /* 0x000000010200780c */ /* 0x000fc80003f05270 */
[----:B----4-:R-:W-:-:S04]  /*1320*/  SHF.R.U32.HI R3, RZ, R6, R3 ;  /* 0x00000006ff037219 */ /* 0x010fc80000011603 */
[----:B------:R-:W-:Y:S02]  /*1330*/  SEL R3, R14, R3, !P0 ;  /* 0x000000030e037207 */ /* 0x000fe40004000000 */
[----:B---3--:R-:W-:-:S04]  /*1340*/  ISETP.NE.AND P1, PT, R7, 0x1, PT ;  /* 0x000000010700780c */ /* 0x008fc80003f25270 */
[----:B------:R-:W-:-:S05]  /*1350*/  SEL R4, R15, R4, !P1 ;  /* 0x000000040f047207 */ /* 0x000fca0004800000 */
[----:B------:R-:W-:Y:S02]  /*1360*/  IMAD.IADD R5, R3, 0x1, -R4 ;  /* 0x0000000103057824 */ /* 0x000fe400078e0a04 */
[----:B------:R-:W-:Y:S02]  /*1370*/  IMAD.IADD R3, R4, 0x1, -R3 ;  /* 0x0000000104037824 */ /* 0x000fe400078e0a03 */
[----:B------:R-:W-:Y:S02]  /*1380*/  IMAD R15, R5, R7, R15 ;  /* 0x00000007050f7224 */ /* 0x000fe400078e020f */
[----:B------:R-:W-:-:S07]  /*1390*/  IMAD R14, R3, R2, R14 ;  /* 0x00000002030e7224 */ /* 0x000fce00078e020e */
.L_x_16:
[----:B------:R-:W-:Y:S01]  /*13a0*/  BAR.SYNC.DEFER_BLOCKING 0x0 ;  /* 0x0000000000007b1d */ /* 0x000fe20000010000 */
[----:B------:R-:W-:Y:S01]  /*13b0*/  UISETP.NE.AND UP1, UPT, UR8, 0x2, UPT ;  /* 0x000000020800788c */ /* 0x000fe2000bf25270 */
[----:B------:R-:W-:Y:S02]  /*13c0*/  ISETP.NE.OR P5, PT, R0, 0x2, !P5 ;  /* 0x000000020000780c */ /* 0x000fe40006fa5670 */
[----:B------:R-:W-:-:S06]  /*13d0*/  LOP3.LUT R2, R76, 0x1f, RZ, 0xc0, !PT ;  /* 0x0000001f4c027812 */ /* 0x000fcc00078ec0ff */
[----:B------:R-:W-:Y:S05]  /*13e0*/  BRA.U UP1, `(.L_x_17) ;  /* 0x00000011019c7547 */ /* 0x000fea000b800000 */
[----:B------:R-:W1:Y:S01]  /*13f0*/  LDCU UR13, c[0x0][0x38c] ;  /* 0x00007180ff0d77ac */ /* 0x000e620008000800 */
[----:B------:R-:W2:Y:S01]  /*1400*/  LDC R8, c[0x0][0x370] ;  /* 0x0000dc00ff087b82 */ /* 0x000ea20000000800 */
[----:B------:R-:W-:Y:S01]  /*1410*/  PLOP3.LUT P1, PT, PT, PT, UP2, 0x80, 0x8 ;  /* 0x000000000008781c */ /* 0x000fe20003f2f028 */
[----:B------:R-:W-:Y:S01]  /*1420*/  IMAD.MOV.U32 R17, RZ, RZ, 0x1 ;  /* 0x00000001ff117424 */ /* 0x000fe200078e00ff */
[----:B------:R-:W-:Y:S01]  /*1430*/  ISETP.EQ.OR P4, PT, R2, RZ, P5 ;  /* 0x000000ff0200720c */ /* 0x000fe20002f82670 */
[----:B------:R-:W-:Y:S01]  /*1440*/  IMAD.MOV.U32 R16, RZ, RZ, RZ ;  /* 0x000000ffff107224 */ /* 0x000fe200078e00ff */
[----:B------:R-:W-:Y:S02]  /*1450*/  PLOP3.LUT P1, PT, P1, PT, PT, 0x8, 0x80 ;  /* 0x000000000080781c */ /* 0x000fe40000f2e170 */
[----:B------:R-:W-:Y:S01]  /*1460*/  CS2R R12, SRZ ;  /* 0x00000000000c7805 */ /* 0x000fe2000001ff00 */
[----:B------:R-:W-:Y:S01]  /*1470*/  IMAD.MOV.U32 R11, RZ, RZ, 0x1 ;  /* 0x00000001ff0b7424 */ /* 0x000fe200078e00ff */
[----:B------:R-:W4:Y:S01]  /*1480*/  LDC R0, c[0x0][0x374] ;  /* 0x0000dd00ff007b82 */ /* 0x000f220000000800 */
[----:B------:R-:W2:Y:S01]  /*1490*/  LDCU.64 UR22, c[0x0][0x348] ;  /* 0x00006900ff1677ac */ /* 0x000ea20008000a00 */
[----:B------:R-:W-:Y:S01]  /*14a0*/  UMOV UR6, URZ ;  /* 0x000000ff00067c82 */ /* 0x000fe20008000000 */
[----:B-1----:R-:W-:-:S04]  /*14b0*/  UIADD3 UR5, UPT, UPT, UR13, 0x1f, URZ ;  /* 0x0000001f0d057890 */ /* 0x002fc8000fffe0ff */
[----:B------:R-:W-:-:S04]  /*14c0*/  USHF.R.S32.HI UR4, URZ, 0x1f, UR5 ;  /* 0x0000001fff047899 */ /* 0x000fc80008011405 */
[----:B------:R-:W-:-:S04]  /*14d0*/  ULEA.HI UR4, UR4, UR5, URZ, 0x5 ;  /* 0x0000000504047291 */ /* 0x000fc8000f8f28ff */
[----:B------:R-:W-:Y:S02]  /*14e0*/  USHF.R.S32.HI UR15, URZ, 0x5, UR4 ;  /* 0x00000005ff0f7899 */ /* 0x000fe40008011404 */
[----:B------:R-:W-:Y:S02]  /*14f0*/  UIADD3 UR4, UPT, UPT, UR13, -0x1, URZ ;  /* 0xffffffff0d047890 */ /* 0x000fe4000fffe0ff */
[----:B------:R-:W-:Y:S02]  /*1500*/  UISETP.LT.U32.AND UP0, UPT, UR15, 0x6, UPT ;  /* 0x000000060f00788c */ /* 0x000fe4000bf01070 */
[----:B------:R-:W-:Y:S02]  /*1510*/  UISETP.GE.U32.AND UP1, UPT, UR4, -0x3f, UPT ;  /* 0xffffffc10400788c */ /* 0x000fe4000bf26070 */
[----:B------:R-:W-:Y:S02]  /*1520*/  USEL UR14, UR15, 0x6, UP0 ;  /* 0x000000060f0e7887 */ /* 0x000fe40008000000 */
[----:B------:R-:W-:-:S02]  /*1530*/  UIADD3 UR13, UPT, UPT, UR13, 0x3e, URZ ;  /* 0x0000003e0d0d7890 */ /* 0x000fc4000fffe0ff */
[----:B------:R-:W-:Y:S02]  /*1540*/  UIADD3 UR5, UPT, UPT, UR14, -0x1, URZ ;  /* 0xffffffff0e057890 */ /* 0x000fe4000fffe0ff */
[----:B------:R-:W-:-:S03]  /*1550*/  UIADD3 UR7, UPT, UPT, UR15, -UR14, URZ ;  /* 0x8000000e0f077290 */ /* 0x000fc6000fffe0ff */
[----:B------:R-:W-:-:S04]  /*1560*/  @UP1 UIADD3 UR5, UPT, UPT, UR14, URZ, URZ ;  /* 0x000000ff0e051290 */ /* 0x000fc8000fffe0ff */
[----:B--2---:R-:W-:-:S12]  /*1570*/  UIADD3 UR5, UPT, UPT, UR5, 0x1, URZ ;  /* 0x0000000105057890 */ /* 0x004fd8000fffe0ff */
.L_x_35:
[----:B------:R-:W-:Y:S01]  /*1580*/  UISETP.NE.AND UP0, UPT, UR37, URZ, UPT ;  /* 0x000000ff2500728c */ /* 0x000fe2000bf05270 */
[----:B------:R-:W1:Y:S08]  /*1590*/  S2UR UR37, SR_CgaCtaId ;  /* 0x00000000002579c3 */ /* 0x000e700000008800 */
[----:B------:R-:W-:Y:S05]  /*15a0*/  BRA.U UP0, `(.L_x_18) ;  /* 0x0000000100347547 */ /* 0x000fea000b800000 */
[----:B------:R-:W2:Y:S01]  /*15b0*/  S2R R2, SR_CgaCtaId ;  /* 0x0000000000027919 */ /* 0x000ea20000008800 */
[----:B------:R-:W-:-:S04]  /*15c0*/  MOV R3, 0x400 ;  /* 0x0000040000037802 */ /* 0x000fc80000000f00 */
[----:B--2---:R-:W-:Y:S02]  /*15d0*/  LEA R2, R2, R3, 0x18 ;  /* 0x0000000302027211 */ /* 0x004fe400078ec0ff */
[----:B------:R-:W-:-:S03]  /*15e0*/  SHF.L.U32 R3, R11, 0x1f, RZ ;  /* 0x0000001f0b037819 */ /* 0x000fc600000006ff */
[----:B------:R-:W-:-:S04]  /*15f0*/  IMAD R2, R12, 0x8, R2 ;  /* 0x000000080c027824 */ /* 0x000fc800078e0202 */
[----:B------:R-:W2:Y:S02]  /*1600*/  SYNCS.PHASECHK.TRANS64.TRYWAIT P0, [R2+URZ+0x120], R3 ;  /* 0x00012003020075a7 */ /* 0x000ea400080011ff */
[----:B--2---:R-:W-:Y:S05]  /*1610*/  @!P0 BRA `(.L_x_19) ;  /* 0x0000008800008947 */ /* 0x004fea0003800000 */
.L_x_169:
[----:B------:R-:W-:Y:S01]  /*1620*/  VIADD R12, R12, 0x1 ;  /* 0x000000010c0c7836 */ /* 0x000fe20000000000 */
[----:B------:R2:W-:Y:S04]  /*1630*/  SYNCS.ARRIVE.TRANS64.A1T0 RZ, [R2+URZ+0x110], RZ ;  /* 0x000110ff02ff79a7 */ /* 0x0005e800081000ff */
[----:B------:R-:W-:-:S04]  /*1640*/  ISETP.NE.AND P0, PT, R12, 0x2, PT ;  /* 0x000000020c00780c */ /* 0x000fc80003f05270 */
[----:B------:R-:W-:Y:S02]  /*1650*/  SEL R12, R12, RZ, P0 ;  /* 0x000000ff0c0c7207 */ /* 0x000fe40000000000 */
[----:B--2---:R-:W-:-:S04]  /*1660*/  SEL R2, RZ, 0x1, P0 ;  /* 0x00000001ff027807 */ /* 0x004fc80000000000 */
[----:B------:R-:W-:-:S07]  /*1670*/  LOP3.LUT R11, R11, R2, RZ, 0x3c, !PT ;  /* 0x000000020b0b7212 */ /* 0x000fce00078e3cff */
.L_x_18:
[----:B------:R-:W-:Y:S01]  /*1680*/  UMOV UR4, 0x400 ;  /* 0x0000040000047882 */ /* 0x000fe20000000000 */
[----:B------:R-:W-:Y:S01]  /*1690*/  SHF.L.U32 R2, R17, 0x1f, RZ ;  /* 0x0000001f11027819 */ /* 0x000fe200000006ff */
[----:B-1----:R-:W-:Y:S01]  /*16a0*/  ULEA UR4, UR37, UR4, 0x18 ;  /* 0x0000000425047291 */ /* 0x002fe2000f8ec0ff */
[----:B------:R-:W-:Y:S01]  /*16b0*/  R2UR UR35, R15 ;  /* 0x000000000f2372ca */ /* 0x000fe200000e0000 */
[----:B------:R-:W-:Y:S01]  /*16c0*/  UISETP.GE.U32.AND UP0, UPT, UR13, 0x3f, UPT ;  /* 0x0000003f0d00788c */ /* 0x000fe2000bf06070 */
[----:B------:R-:W-:Y:S01]  /*16d0*/  R2UR UR11, R14 ;  /* 0x000000000e0b72ca */ /* 0x000fe200000e0000 */
[----:B------:R-:W-:Y:S01]  /*16e0*/  ULEA UR8, UR6, UR4, 0x3 ;  /* 0x0000000406087291 */ /* 0x000fe2000f8e18ff */
[----:B------:R-:W-:-:S08]  /*16f0*/  UMOV UR24, URZ ;  /* 0x000000ff00187c82 */ /* 0x000fd00008000000 */
[----:B------:R1:W2:Y:S01]  /*1700*/  SYNCS.PHASECHK.TRANS64.TRYWAIT P0, [UR8+0x30], R2 ;  /* 0x00003002ff0075a7 */ /* 0x0002a20008001108 */
[----:B------:R-:W-:Y:S02]  /*1710*/  USHF.L.U32 UR35, UR35, 0x7, URZ ;  /* 0x0000000723237899 */ /* 0x000fe400080006ff */
[----:B------:R-:W-:Y:S01]  /*1720*/  USHF.L.U32 UR11, UR11, 0x7, URZ ;  /* 0x000000070b0b7899 */ /* 0x000fe200080006ff */
[----:B------:R-:W-:Y:S11]  /*1730*/  BRA.U !UP0, `(.L_x_20) ;  /* 0x0000000108a47547 */ /* 0x000ff6000b800000 */
[----:B------:R-:W-:Y:S01]  /*1740*/  UMOV UR16, URZ ;  /* 0x000000ff00107c82 */ /* 0x000fe20008000000 */
[----:B------:R-:W-:-:S05]  /*1750*/  UMOV UR17, UR6 ;  /* 0x0000000600117c82 */ /* 0x000fca0008000000 */
.L_x_25:
[----:B-1----:R-:W-:Y:S01]  /*1760*/  ULEA UR33, UR17, UR4, 0x3 ;  /* 0x0000000411217291 */ /* 0x002fe2000f8e18ff */
[----:B--2---:R-:W-:Y:S01]  /*1770*/  @!P5 MOV R3, 0x8000 ;  /* 0x000080000003d802 */ /* 0x004fe20000000f00 */
[----:B--2---:R-:W-:Y:S10]  /*1780*/  @P0 BRA `(.L_x_21) ;  /* 0x00000000000c0947 */ /* 0x004ff40003800000 */
[----:B------:R-:W-:-:S04]  /*1790*/  SHF.L.U32 R4, R17, 0x1f, RZ ;  /* 0x0000001f11047819 */ /* 0x000fc800000006ff */
[----:B------:R-:W2:Y:S02]  /*17a0*/  SYNCS.PHASECHK.TRANS64.TRYWAIT P0, [UR33+0x30], R4 ;  /* 0x00003004ff0075a7 */ /* 0x000ea40008001121 */
[----:B--2---:R-:W-:Y:S05]  /*17b0*/  @!P0 BRA `(.L_x_22) ;  /* 0x0000008400ac8947 */ /* 0x004fea0003800000 */
.L_x_21:
[----:B------:R2:W-:Y:S01]  /*17c0*/  @!P5 SYNCS.ARRIVE.TRANS64 RZ, [UR33], R3 ;  /* 0x00000003ffffd9a7 */ /* 0x0005e20008000021 */
[----:B------:R-:W-:Y:S04]  /*17d0*/  BSSY.RECONVERGENT B0, `(.L_x_23) ;  /* 0x0000003000007945 */ /* 0x000fe80003800200 */
[----:B------:R-:W-:Y:S05]  /*17e0*/  @P4 BRA `(.L_x_24) ;  /* 0x0000000000044947 */ /* 0x000fea0003800000 */
[----:B------:R-:W-:Y:S05]  /*17f0*/  BPT.TRAP 0x1 ;  /* 0x000000040000795c */ /* 0x000fea0000300000 */
.L_x_24:
[----:B------:R-:W-:Y:S05]  /*1800*/  BSYNC.RECONVERGENT B0 ;  /* 0x0000000000007941 */ /* 0x000fea0003800200 */
.L_x_23:
[----:B------:R-:W-:Y:S02]  /*1810*/  UIADD3 UR6, UPT, UPT, UR17, 0x1, URZ ;  /* 0x0000000111067890 */ /* 0x000fe4000fffe0ff */
[----:B------:R-:W-:Y:S02]  /*1820*/  UIADD3 UR26, UP1, UPT, UR22, 0x80, URZ ;  /* 0x00000080161a7890 */ /* 0x000fe4000ff3e0ff */
[----:B------:R-:W-:Y:S02]  /*1830*/  UISETP.NE.AND UP0, UPT, UR6, 0x6, UPT ;  /* 0x000000060600788c */ /* 0x000fe4000bf05270 */
[----:B------:R-:W-:Y:S02]  /*1840*/  USHF.L.U32 UR34, UR16, 0x5, URZ ;  /* 0x0000000510227899 */ /* 0x000fe400080006ff */
[----:B------:R-:W-:Y:S02]  /*1850*/  USEL UR9, URZ, 0x1, UP0 ;  /* 0x00000001ff097887 */ /* 0x000fe40008000000 */
[----:B------:R-:W-:-:S02]  /*1860*/  USEL UR6, UR6, URZ, UP0 ;  /* 0x000000ff06067287 */ /* 0x000fc40008000000 */
[----:B------:R-:W-:Y:S02]  /*1870*/  UIADD3 UR20, UP0, UPT, UR22, 0x180, URZ ;  /* 0x0000018016147890 */ /* 0x000fe4000ff1e0ff */
[----:B------:R-:W-:Y:S01]  /*1880*/  ULEA UR8, UR6, UR4, 0x3 ;  /* 0x0000000406087291 */ /* 0x000fe2000f8e18ff */
[----:B------:R-:W-:Y:S01]  /*1890*/  LOP3.LUT R17, R17, UR9, RZ, 0x3c, !PT ;  /* 0x0000000911117c12 */ /* 0x000fe2000f8e3cff */
[----:B------:R-:W-:Y:S02]  /*18a0*/  UIADD3.X UR27, UPT, UPT, URZ, UR23, URZ, UP1, !UPT ;  /* 0x00000017ff1b7290 */ /* 0x000fe40008ffe4ff */
[----:B------:R-:W-:Y:S01]  /*18b0*/  UIADD3.X UR21, UPT, UPT, URZ, UR23, URZ, UP0, !UPT ;  /* 0x00000017ff157290 */ /* 0x000fe200087fe4ff */
[----:B-1----:R-:W-:Y:S01]  /*18c0*/  SHF.L.U32 R2, R17, 0x1f, RZ ;  /* 0x0000001f11027819 */ /* 0x002fe200000006ff */
[----:B------:R-:W-:Y:S01]  /*18d0*/  UMOV UR18, 0x0 ;  /* 0x0000000000127882 */ /* 0x000fe20000000000 */
[----:B------:R-:W-:Y:S01]  /*18e0*/  UMOV UR19, 0x10000000 ;  /* 0x1000000000137882 */ /* 0x000fe20000000000 */
[----:B------:R-:W-:Y:S01]  /*18f0*/  UMOV UR12, UR36 ;  /* 0x00000024000c7c82 */ /* 0x000fe20008000000 */
[----:B------:R1:W1:Y:S01]  /*1900*/  SYNCS.PHASECHK.TRANS64.TRYWAIT P0, [UR8+0x30], R2 ;  /* 0x00003002ff0075a7 */ /* 0x0002620008001108 */
[----:B------:R-:W-:Y:S01]  /*1910*/  ULEA UR8, UR17, UR4, 0xe ;  /* 0x0000000411087291 */ /* 0x000fe2000f8e70ff */
[----:B------:R-:W-:Y:S01]  /*1920*/  UMOV UR9, UR33 ;  /* 0x0000002100097c82 */ /* 0x000fe20008000000 */
[----:B------:R-:W-:-:S02]  /*1930*/  UMOV UR10, UR34 ;  /* 0x00000022000a7c82 */ /* 0x000fc40008000000 */
[----:B------:R-:W-:Y:S02]  /*1940*/  UIADD3 UR32, UPT, UPT, UR8, 0x8400, URZ ;  /* 0x0000840008207890 */ /* 0x000fe4000fffe0ff */
[----:B------:R-:W-:Y:S02]  /*1950*/  UIADD3 UR8, UPT, UPT, UR8, 0x20400, URZ ;  /* 0x0002040008087890 */ /* 0x000fe4000fffe0ff */
[----:B------:R-:W-:Y:S01]  /*1960*/  UIADD3 UR16, UPT, UPT, UR16, 0x1, URZ ;  /* 0x0000000110107890 */ /* 0x000fe2000fffe0ff */
[----:B------:R-:W-:Y:S01]  /*1970*/  UMOV UR24, UR5 ;  /* 0x0000000500187c82 */ /* 0x000fe20008000000 */
[----:B------:R-:W-:Y:S02]  /*1980*/  UMOV UR17, UR6 ;  /* 0x0000000600117c82 */ /* 0x000fe40008000000 */
[----:B------:R-:W-:Y:S01]  /*1990*/  UISETP.NE.AND UP0, UPT, UR16, UR5, UPT ;  /* 0x000000051000728c */ /* 0x000fe2000bf05270 */
[----:B------:R1:W-:Y:S02]  /*19a0*/  UTMALDG.3D [UR32], [UR26], desc[UR18] ;  /* 0x000012201a0075b4 */ /* 0x0003e40008011000 */
[----:B------:R1:W-:Y:S06]  /*19b0*/  UTMALDG.3D [UR8], [UR20], desc[UR18] ;  /* 0x00001208140075b4 */ /* 0x0003ec0008011000 */
[----:B------:R-:W-:Y:S05]  /*19c0*/  BRA.U UP0, `(.L_x_25) ;  /* 0xfffffffd00647547 */ /* 0x000fea000b83ffff */
.L_x_20:
[----:B-1----:R-:W-:Y:S01]  /*19d0*/  ULEA UR8, UR6, UR4, 0x3 ;  /* 0x0000000406087291 */ /* 0x002fe2000f8e18ff */
[----:B------:R-:W-:Y:S01]  /*19e0*/  SHF.L.U32 R2, R17, 0x1f, RZ ;  /* 0x0000001f11027819 */ /* 0x000fe200000006ff */
[----:B------:R-:W-:Y:S01]  /*19f0*/  @!P1 SYNCS.ARRIVE.TRANS64.A1T0 RZ, [UR4+0xa8], RZ ;  /* 0x0000a8ffffff99a7 */ /* 0x000fe20008100004 */
[----:B------:R-:W-:-:S06]  /*1a00*/  UISETP.GT.AND UP0, UPT, UR15, UR14, UPT ;  /* 0x0000000e0f00728c */ /* 0x000fcc000bf04270 */
[----:B--2---:R1:W2:Y:S03]  /*1a10*/  SYNCS.PHASECHK.TRANS64.TRYWAIT P0, [UR8+0x30], R2 ;  /* 0x00003002ff0075a7 */ /* 0x0042a60008001108 */
[----:B------:R-:W-:Y:S05]  /*1a20*/  BRA.U !UP0, `(.L_x_26) ;  /* 0x0000000108a87547 */ /* 0x000fea000b800000 */
[----:B------:R-:W-:Y:S01]  /*1a30*/  UIADD3 UR21, UPT, UPT, UR7, UR24, URZ ;  /* 0x0000001807157290 */ /* 0x000fe2000fffe0ff */
[----:B------:R-:W-:-:S11]  /*1a40*/  UMOV UR25, UR6 ;  /* 0x0000000600197c82 */ /* 0x000fd60008000000 */
.L_x_31:
[----:B-1----:R-:W-:Y:S01]  /*1a50*/  ULEA UR17, UR25, UR4, 0x3 ;  /* 0x0000000419117291 */ /* 0x002fe2000f8e18ff */
[----:B--2---:R-:W-:Y:S01]  /*1a60*/  @!P5 MOV R3, 0x8000 ;  /* 0x000080000003d802 */ /* 0x004fe20000000f00 */
[----:B--2---:R-:W-:Y:S10]  /*1a70*/  @P0 BRA `(.L_x_27) ;  /* 0x00000000000c0947 */ /* 0x004ff40003800000 */
[----:B------:R-:W-:-:S04]  /*1a80*/  SHF.L.U32 R4, R17, 0x1f, RZ ;  /* 0x0000001f11047819 */ /* 0x000fc800000006ff */
[----:B------:R-:W2:Y:S02]  /*1a90*/  SYNCS.PHASECHK.TRANS64.TRYWAIT P0, [UR17+0x30], R4 ;  /* 0x00003004ff0075a7 */ /* 0x000ea40008001111 */
[----:B--2---:R-:W-:Y:S05]  /*1aa0*/  @!P0 BRA `(.L_x_28) ;  /* 0x0000008400088947 */ /* 0x004fea0003800000 */
.L_x_27:
[----:B------:R2:W-:Y:S01]  /*1ab0*/  @!P5 SYNCS.ARRIVE.TRANS64 RZ, [UR17], R3 ;  /* 0x00000003ffffd9a7 */ /* 0x0005e20008000011 */
[----:B------:R-:W-:Y:S04]  /*1ac0*/  BSSY.RECONVERGENT B0, `(.L_x_29) ;  /* 0x0000003000007945 */ /* 0x000fe80003800200 */
[----:B------:R-:W-:Y:S05]  /*1ad0*/  @P4 BRA `(.L_x_30) ;  /* 0x0000000000044947 */ /* 0x000fea0003800000 */
[----:B------:R-:W-:Y:S05]  /*1ae0*/  BPT.TRAP 0x1 ;  /* 0x000000040000795c */ /* 0x000fea0000300000 */
.L_x_30:
[----:B------:R-:W-:Y:S05]  /*1af0*/  BSYNC.RECONVERGENT B0 ;  /* 0x0000000000007941 */ /* 0x000fea0003800200 */
.L_x_29:
        /* <DEDUP_REMOVED lines=20> */
[----:B------:R-:W-:Y:S01]  /*1c40*/  UIADD3 UR8, UPT, UPT, UR8, 0x20400, URZ ;  /* 0x0002040008087890 */ /* 0x000fe2000fffe0ff */
[----:B------:R-:W-:Y:S01]  /*1c50*/  UMOV UR9, UR17 ;  /* 0x0000001100097c82 */ /* 0x000fe20008000000 */
[----:B------:R-:W-:Y:S01]  /*1c60*/  UMOV UR10, UR18 ;  /* 0x00000012000a7c82 */ /* 0x000fe20008000000 */
[----:B------:R-:W-:Y:S01]  /*1c70*/  UIADD3 UR24, UPT, UPT, UR24, 0x1, URZ ;  /* 0x0000000118187890 */ /* 0x000fe2000fffe0ff */
[----:B------:R-:W-:-:S03]  /*1c80*/  UMOV UR25, UR6 ;  /* 0x0000000600197c82 */ /* 0x000fc60008000000 */
[----:B------:R1:W-:Y:S01]  /*1c90*/  UTMALDG.3D [UR16], [UR30], desc[UR26] ;  /* 0x00001a101e0075b4 */ /* 0x0003e20008011000 */
[----:B------:R-:W-:Y:S01]  /*1ca0*/  UISETP.NE.AND UP0, UPT, UR24, UR21, UPT ;  /* 0x000000151800728c */ /* 0x000fe2000bf05270 */
[----:B------:R1:W-:Y:S08]  /*1cb0*/  UTMALDG.3D [UR8], [UR28], desc[UR26] ;  /* 0x00001a081c0075b4 */ /* 0x0003f00008011000 */
[----:B------:R-:W-:Y:S05]  /*1cc0*/  BRA.U UP0, `(.L_x_31) ;  /* 0xfffffffd00607547 */ /* 0x000fea000b83ffff */
.L_x_26:
[C---:B-1----:R-:W-:Y:S01]  /*1cd0*/  LEA R2, R16.reuse, UR4, 0x3 ;  /* 0x0000000410027c11 */ /* 0x042fe2000f8e18ff */
[----:B------:R-:W-:Y:S01]  /*1ce0*/  NOP ;  /* 0x0000000000007918 */ /* 0x000fe20000000000 */
[----:B--2---:R-:W-:Y:S02]  /*1cf0*/  SHF.L.U32 R3, R13, 0x1f, RZ ;  /* 0x0000001f0d037819 */ /* 0x004fe400000006ff */
[----:B------:R-:W-:Y:S02]  /*1d00*/  LEA R4, R16, UR4, 0x4 ;  /* 0x0000000410047c11 */ /* 0x000fe4000f8e20ff */
[----:B------:R-:W1:Y:S02]  /*1d10*/  SYNCS.PHASECHK.TRANS64.TRYWAIT P0, [R2+URZ+0xb0], R3 ;  /* 0x0000b003020075a7 */ /* 0x000e6400080011ff */
[----:B-1----:R-:W-:Y:S05]  /*1d20*/  @!P0 BRA `(.L_x_32) ;  /* 0x0000008000808947 */ /* 0x002fea0003800000 */
.L_x_172:
[----:B------:R-:W2:Y:S01]  /*1d30*/  LDS.128 R4, [R4+0x140] ;  /* 0x0001400004047984 */ /* 0x000ea20000000c00 */
[----:B---3--:R-:W-:Y:S01]  /*1d40*/  ISETP.GE.AND P0, PT, R26, 0x1, PT ;  /* 0x000000011a00780c */ /* 0x008fe20003f06270 */
[----:B-1----:R-:W-:Y:S01]  /*1d50*/  VIADD R2, R2, 0xc0 ;  /* 0x000000c002027836 */ /* 0x002fe20000000000 */
[----:B------:R-:W-:Y:S01]  /*1d60*/  @!PT LDS RZ, [RZ] ;  /* 0x00000000fffff984 */ /* 0x000fe20000000800 */
[----:B------:R-:W-:Y:S01]  /*1d70*/  @!PT LDS RZ, [RZ] ;  /* 0x00000000fffff984 */ /* 0x000fe20000000800 */
[----:B------:R-:W-:Y:S01]  /*1d80*/  @!PT LDS RZ, [RZ] ;  /* 0x00000000fffff984 */ /* 0x000fe20000000800 */
[----:B------:R-:W-:Y:S01]  /*1d90*/  @!PT LDS RZ, [RZ] ;  /* 0x00000000fffff984 */ /* 0x000fe20000000800 */
[----:B------:R1:W-:Y:S06]  /*1da0*/  MEMBAR.ALL.CTA ;  /* 0x0000000000007992 */ /* 0x0003ec0000008000 */
[----:B-1----:R-:W1:Y:S01]  /*1db0*/  FENCE.VIEW.ASYNC.S ;  /* 0x00000000000073c6 */ /* 0x002e620000000000 */
[----:B------:R-:W-:-:S04]  /*1dc0*/  PRMT R2, RZ, 0x654, R2 ;  /* 0x00000654ff027816 */ /* 0x000fc80000000002 */
[----:B-1----:R1:W-:Y:S01]  /*1dd0*/  SYNCS.ARRIVE.TRANS64.RED.A1T0 RZ, [R2+URZ], RZ ;  /* 0x000000ff02ff79a7 */ /* 0x0023e200081004ff */
[----:B--2---:R-:W-:-:S13]  /*1de0*/  LOP3.LUT P2, RZ, R6, 0x1, RZ, 0xc0, !PT ;  /* 0x0000000106ff7812 */ /* 0x004fda000784c0ff */
[----:B------:R-:W-:Y:S01]  /*1df0*/  @P2 SHF.R.U32.HI R3, RZ, 0x10, R5 ;  /* 0x00000010ff032819 */ /* 0x000fe20000011605 */
[----:B------:R-:W-:Y:S01]  /*1e00*/  VOTEU.ANY UP0, P2 ;  /* 0x0000000000ff7886 */ /* 0x000fe20001000100 */
[----:B------:R-:W-:Y:S02]  /*1e10*/  @P2 MOV R10, R4 ;  /* 0x00000004000a2202 */ /* 0x000fe40000000f00 */
[----:B------:R-:W-:Y:S02]  /*1e20*/  @P2 R2UR.BROADCAST UR8, R3 ;  /* 0x00000000030822ca */ /* 0x000fe400008e0000 */
[----:B------:R-:W-:-:S11]  /*1e30*/  @P2 LOP3.LUT R9, R5, 0xffff, RZ, 0xc0, !PT ;  /* 0x0000ffff05092812 */ /* 0x000fd600078ec0ff */
[----:B------:R-:W-:Y:S01]  /*1e40*/  @UP0 UMOV UR36, UR8 ;  /* 0x0000000800240c82 */ /* 0x000fe20008000000 */
[----:B-1----:R-:W-:Y:S05]  /*1e50*/  @!P0 BRA `(.L_x_33) ;  /* 0x0000000000b88947 */ /* 0x002fea0003800000 */
[----:B------:R-:W4:Y:S01]  /*1e60*/  LDC.64 R4, c[0x0][0xb18] ;  /* 0x0002c600ff047b82 */ /* 0x000f220000000a00 */
[----:B------:R-:W-:-:S07]  /*1e70*/  ISETP.NE.AND P3, PT, R26, 0x1, PT ;  /* 0x000000011a00780c */ /* 0x000fce0003f65270 */
[----:B------:R-:W1:Y:S08]  /*1e80*/  LDC.64 R6, c[0x0][0xb10] ;  /* 0x0002c400ff067b82 */ /* 0x000e700000000a00 */
[----:B------:R-:W2:Y:S08]  /*1e90*/  LDC R14, c[0x0][0xb20] ;  /* 0x0002c800ff0e7b82 */ /* 0x000eb00000000800 */
[----:B------:R-:W3:Y:S01]  /*1ea0*/  LDC R15, c[0x0][0xb0c] ;  /* 0x0002c300ff0f7b82 */ /* 0x000ee20000000800 */
[----:B----4-:R-:W-:Y:S01]  /*1eb0*/  IMAD.HI.U32 R19, R0, R5, RZ ;  /* 0x0000000500137227 */ /* 0x010fe200078e00ff */
[----:B------:R-:W-:-:S03]  /*1ec0*/  ISETP.NE.AND P0, PT, R4, 0x1, PT ;  /* 0x000000010400780c */ /* 0x000fc60003f05270 */
[----:B------:R-:W-:-:S03]  /*1ed0*/  IMAD.HI.U32 R5, R9, R5, RZ ;  /* 0x0000000509057227 */ /* 0x000fc600078e00ff */
[----:B------:R-:W4:Y:S01]  /*1ee0*/  LDC.64 R2, c[0x0][0xb28] ;  /* 0x0002ca00ff027b82 */ /* 0x000f220000000a00 */
[----:B-1----:R-:W-:-:S04]  /*1ef0*/  IMAD.HI.U32 R20, R8, R6, RZ ;  /* 0x0000000608147227 */ /* 0x002fc800078e00ff */
[----:B------:R-:W-:Y:S01]  /*1f00*/  IMAD.HI.U32 R21, R10, R6, RZ ;  /* 0x000000060a157227 */ /* 0x000fe200078e00ff */
[----:B------:R-:W-:Y:S02]  /*1f10*/  SHF.R.U32.HI R20, RZ, R7, R20 ;  /* 0x00000007ff147219 */ /* 0x000fe40000011614 */
[-C--:B--2---:R-:W-:Y:S02]  /*1f20*/  SHF.R.U32.HI R19, RZ, R14.reuse, R19 ;  /* 0x0000000eff137219 */ /* 0x084fe40000011613 */
[----:B------:R-:W-:Y:S02]  /*1f30*/  SHF.R.U32.HI R5, RZ, R14, R5 ;  /* 0x0000000eff057219 */ /* 0x000fe40000011605 */
[----:B------:R-:W-:Y:S02]  /*1f40*/  SEL R19, R0, R19, !P0 ;  /* 0x0000001300137207 */ /* 0x000fe40004000000 */
[----:B------:R-:W-:Y:S02]  /*1f50*/  SHF.R.U32.HI R21, RZ, R7, R21 ;  /* 0x00000007ff157219 */ /* 0x000fe40000011615 */
[----:B---3--:R-:W-:-:S02]  /*1f60*/  ISETP.NE.AND P1, PT, R15, 0x1, PT ;  /* 0x000000010f00780c */ /* 0x008fc40003f25270 */
[----:B------:R-:W-:Y:S02]  /*1f70*/  SEL R5, R9, R5, !P0 ;  /* 0x0000000509057207 */ /* 0x000fe40004000000 */
[----:B------:R-:W-:Y:S02]  /*1f80*/  SEL R20, R8, R20, !P1 ;  /* 0x0000001408147207 */ /* 0x000fe40004800000 */
[----:B------:R-:W-:Y:S01]  /*1f90*/  SEL R21, R10, R21, !P1 ;  /* 0x000000150a157207 */ /* 0x000fe20004800000 */
[----:B----4-:R-:W-:-:S04]  /*1fa0*/  IMAD.HI.U32 R18, R19, R2, RZ ;  /* 0x0000000213127227 */ /* 0x010fc800078e00ff */
        /* <DEDUP_REMOVED lines=10> */
[----:B------:R-:W-:-:S04]  /*2050*/  @!P0 IMAD.HI.U32 R7, R21, R2, RZ ;  /* 0x0000000215078227 */ /* 0x000fc800078e00ff */
[----:B------:R-:W-:Y:S01]  /*2060*/  IMAD.MOV R2, RZ, RZ, -R6 ;  /* 0x000000ffff027224 */ /* 0x000fe200078e0a06 */
[----:B------:R-:W-:Y:S02]  /*2070*/  @!P0 SHF.R.U32.HI R3, RZ, R3, R7 ;  /* 0x00000003ff038219 */ /* 0x000fe40000011607 */
[----:B------:R-:W-:Y:S01]  /*2080*/  IADD3 R7, PT, PT, -R5, RZ, RZ ;  /* 0x000000ff05077210 */ /* 0x000fe20007ffe1ff */
[----:B------:R-:W-:Y:S01]  /*2090*/  IMAD R2, R26, R2, R5 ;  /* 0x000000021a027224 */ /* 0x000fe200078e0205 */
        /* <DEDUP_REMOVED lines=10> */
.L_x_33:
[----:B------:R-:W1:Y:S02]  /*2140*/  LDCU UR8, c[0x0][0xb30] ;  /* 0x00016600ff0877ac */ /* 0x000e640008000800 */
[----:B-1----:R-:W-:-:S09]  /*2150*/  UISETP.NE.AND UP0, UPT, UR8, 0x1, UPT ;  /* 0x000000010800788c */ /* 0x002fd2000bf05270 */
[----:B------:R-:W-:Y:S05]  /*2160*/  BRA.U UP0, `(.L_x_34) ;  /* 0x0000000100407547 */ /* 0x000fea000b800000 */
[----:B------:R-:W1:Y:S08]  /*2170*/  LDC.64 R4, c[0x0][0xb10] ;  /* 0x0002c400ff047b82 */ /* 0x000e700000000a00 */
[----:B------:R-:W2:Y:S08]  /*2180*/  LDC.64 R2, c[0x0][0xb18] ;  /* 0x0002c600ff027b82 */ /* 0x000eb00000000a00 */
[----:B------:R-:W3:Y:S08]  /*2190*/  LDC R6, c[0x0][0xb20] ;  /* 0x0002c800ff067b82 */ /* 0x000ef00000000800 */
[----:B------:R-:W4:Y:S01]  /*21a0*/  LDC R7, c[0x0][0xb0c] ;  /* 0x0002c300ff077b82 */ /* 0x000f220000000800 */
[----:B-1----:R-:W-:-:S05]  /*21b0*/  IMAD.HI.U32 R4, R10, R4, RZ ;  /* 0x000000040a047227 */ /* 0x002fca00078e00ff */
[----:B------:R-:W-:Y:S01]  /*21c0*/  SHF.R.U32.HI R4, RZ, R5, R4 ;  /* 0x00000005ff047219 */ /* 0x000fe20000011604 */
[----:B--2---:R-:W-:Y:S01]  /*21d0*/  IMAD.HI.U32 R3, R9, R3, RZ ;  /* 0x0000000309037227 */ /* 0x004fe200078e00ff */
[----:B------:R-:W-:-:S04]  /*21e0*/  ISETP.NE.AND P0, PT, R2, 0x1, PT ;  /* 0x000000010200780c */ /* 0x000fc80003f05270 */
[----:B---3--:R-:W-:-:S04]  /*21f0*/  SHF.R.U32.HI R3, RZ, R6, R3 ;  /* 0x00000006ff037219 */ /* 0x008fc80000011603 */
[----:B------:R-:W-:Y:S02]  /*2200*/  SEL R3, R9, R3, !P0 ;  /* 0x0000000309037207 */ /* 0x000fe40004000000 */
[----:B----4-:R-:W-:-:S04]  /*2210*/  ISETP.NE.AND P1, PT, R7, 0x1, PT ;  /* 0x000000010700780c */ /* 0x010fc80003f25270 */
[----:B------:R-:W-:-:S05]  /*2220*/  SEL R4, R10, R4, !P1 ;  /* 0x000000040a047207 */ /* 0x000fca0004800000 */
[----:B------:R-:W-:Y:S02]  /*2230*/  IMAD.IADD R5, R3, 0x1, -R4 ;  /* 0x0000000103057824 */ /* 0x000fe400078e0a04 */
[----:B------:R-:W-:Y:S02]  /*2240*/  IMAD.IADD R3, R4, 0x1, -R3 ;  /* 0x0000000104037824 */ /* 0x000fe400078e0a03 */
[----:B------:R-:W-:Y:S02]  /*2250*/  IMAD R10, R5, R7, R10 ;  /* 0x00000007050a7224 */ /* 0x000fe400078e020a */
[----:B------:R-:W-:-:S07]  /*2260*/  IMAD R9, R3, R2, R9 ;  /* 0x0000000203097224 */ /* 0x000fce00078e0209 */
.L_x_34:
[----:B------:R-:W-:Y:S01]  /*2270*/  VIADD R16, R16, 0x1 ;  /* 0x0000000110107836 */ /* 0x000fe20000000000 */
[----:B------:R-:W-:Y:S01]  /*2280*/  PLOP3.LUT P1, PT, PT, PT, PT, 0x80, 0x8 ;  /* 0x000000000008781c */ /* 0x000fe20003f2f070 */
[----:B------:R-:W-:Y:S02]  /*2290*/  IMAD.IADD R15, R10, 0x1, R63 ;  /* 0x000000010a0f7824 */ /* 0x000fe400078e023f */
[----:B------:R-:W-:Y:S01]  /*22a0*/  IMAD.IADD R14, R9, 0x1, R62 ;  /* 0x00000001090e7824 */ /* 0x000fe200078e023e */
[----:B------:R-:W-:-:S04]  /*22b0*/  ISETP.NE.AND P0, PT, R16, 0x2, PT ;  /* 0x000000021000780c */ /* 0x000fc80003f05270 */
[----:B------:R-:W-:Y:S02]  /*22c0*/  SEL R2, RZ, 0x1, P0 ;  /* 0x00000001ff027807 */ /* 0x000fe40000000000 */
[----:B------:R-:W-:Y:S02]  /*22d0*/  SEL R16, R16, RZ, P0 ;  /* 0x000000ff10107207 */ /* 0x000fe40000000000 */
[----:B------:R-:W-:Y:S01]  /*22e0*/  LOP3.LUT R13, R13, R2, RZ, 0x3c, !PT ;  /* 0x000000020d0d7212 */ /* 0x000fe200078e3cff */
[----:B------:R-:W-:Y:S06]  /*22f0*/  @P2 BRA `(.L_x_35) ;  /* 0xfffffff000a02947 */ /* 0x000fec000383ffff */
[----:B------:R-:W-:Y:S01]  /*2300*/  UIADD3 UR4, UPT, UPT, UR4, 0x30, URZ ;  /* 0x0000003004047890 */ /* 0x000fe2000fffe0ff */
[----:B------:R-:W-:-:S03]  /*2310*/  SHF.L.U32 R2, R17, 0x1f, RZ ;  /* 0x0000001f11027819 */ /* 0x000fc600000006ff */
[----:B------:R-:W-:-:S09]  /*2320*/  ULEA UR5, UR6, UR4, 0x3 ;  /* 0x0000000406057291 */ /* 0x000fd2000f8e18ff */
[----:B------:R-:W1:Y:S02]  /*2330*/  SYNCS.PHASECHK.TRANS64.TRYWAIT P0, [UR5], R2 ;  /* 0x00000002ff0075a7 */ /* 0x000e640008001105 */
[----:B-1----:R-:W-:Y:S05]  /*2340*/  @!P0 BRA `(.L_x_36) ;  /* 0x0000007c000c8947 */ /* 0x002fea0003800000 */
.L_x_174:
[----:B------:R-:W-:-:S04]  /*2350*/  UIADD3 UR6, UPT, UPT, UR6, 0x1, URZ ;  /* 0x0000000106067890 */ /* 0x000fc8000fffe0ff */
[----:B------:R-:W-:-:S04]  /*2360*/  UISETP.NE.AND UP0, UPT, UR6, 0x6, UPT ;  /* 0x000000060600788c */ /* 0x000fc8000bf05270 */
[----:B------:R-:W-:Y:S02]  /*2370*/  USEL UR7, URZ, 0x1, UP0 ;  /* 0x00000001ff077887 */ /* 0x000fe40008000000 */
[----:B------:R-:W-:-:S04]  /*2380*/  USEL UR6, UR6, URZ, UP0 ;  /* 0x000000ff06067287 */ /* 0x000fc80008000000 */
[----:B------:R-:W-:Y:S01]  /*2390*/  ULEA UR5, UR6, UR4, 0x3 ;  /* 0x0000000406057291 */ /* 0x000fe2000f8e18ff */
[----:B-1----:R-:W-:-:S04]  /*23a0*/  LOP3.LUT R2, R17, UR7, RZ, 0x3c, !PT ;  /* 0x0000000711027c12 */ /* 0x002fc8000f8e3cff */
[----:B------:R-:W-:-:S04]  /*23b0*/  SHF.L.U32 R3, R2, 0x1f, RZ ;  /* 0x0000001f02037819 */ /* 0x000fc800000006ff */
[----:B------:R-:W1:Y:S02]  /*23c0*/  SYNCS.PHASECHK.TRANS64.TRYWAIT P0, [UR5], R3 ;  /* 0x00000003ff0075a7 */ /* 0x000e640008001105 */
[----:B-1----:R-:W-:Y:S05]  /*23d0*/  @!P0 BRA `(.L_x_37) ;  /* 0x0000007c00008947 */ /* 0x002fea0003800000 */
.L_x_176:
[----:B------:R-:W-:-:S04]  /*23e0*/  UIADD3 UR6, UPT, UPT, UR6, 0x1, URZ ;  /* 0x0000000106067890 */ /* 0x000fc8000fffe0ff */
[----:B------:R-:W-:-:S04]  /*23f0*/  UISETP.NE.AND UP0, UPT, UR6, 0x6, UPT ;  /* 0x000000060600788c */ /* 0x000fc8000bf05270 */
[----:B------:R-:W-:Y:S02]  /*2400*/  USEL UR7, URZ, 0x1, UP0 ;  /* 0x00000001ff077887 */ /* 0x000fe40008000000 */
[----:B------:R-:W-:-:S04]  /*2410*/  USEL UR6, UR6, URZ, UP0 ;  /* 0x000000ff06067287 */ /* 0x000fc80008000000 */
[----:B------:R-:W-:Y:S01]  /*2420*/  ULEA UR5, UR6, UR4, 0x3 ;  /* 0x0000000406057291 */ /* 0x000fe2000f8e18ff */
[----:B------:R-:W-:-:S04]  /*2430*/  LOP3.LUT R2, R2, UR7, RZ, 0x3c, !PT ;  /* 0x0000000702027c12 */ /* 0x000fc8000f8e3cff */
[----:B-1----:R-:W-:-:S04]  /*2440*/  SHF.L.U32 R3, R2, 0x1f, RZ ;  /* 0x0000001f02037819 */ /* 0x002fc800000006ff */
[----:B------:R-:W1:Y:S02]  /*2450*/  SYNCS.PHASECHK.TRANS64.TRYWAIT P0, [UR5], R3 ;  /* 0x00000003ff0075a7 */ /* 0x000e640008001105 */
[----:B-1----:R-:W-:Y:S05]  /*2460*/  @!P0 BRA `(.L_x_38) ;  /* 0x0000007800f48947 */ /* 0x002fea0003800000 */
.L_x_178:
        /* <DEDUP_REMOVED lines=9> */
.L_x_180:
        /* <DEDUP_REMOVED lines=9> */
.L_x_182:
[----:B------:R-:W-:-:S04]  /*2590*/  UIADD3 UR6, UPT, UPT, UR6, 0x1, URZ ;  /* 0x0000000106067890 */ /* 0x000fc8000fffe0ff */
[----:B------:R-:W-:-:S04]  /*25a0*/  UISETP.NE.AND UP0, UPT, UR6, 0x6, UPT ;  /* 0x000000060600788c */ /* 0x000fc8000bf05270 */
[----:B------:R-:W-:Y:S02]  /*25b0*/  USEL UR5, URZ, 0x1, UP0 ;  /* 0x00000001ff057887 */ /* 0x000fe40008000000 */
[----:B------:R-:W-:-:S04]  /*25c0*/  USEL UR6, UR6, URZ, UP0 ;  /* 0x000000ff06067287 */ /* 0x000fc80008000000 */
[----:B------:R-:W-:Y:S01]  /*25d0*/  ULEA UR6, UR6, UR4, 0x3 ;  /* 0x0000000406067291 */ /* 0x000fe2000f8e18ff */
[----:B------:R-:W-:-:S04]  /*25e0*/  LOP3.LUT R2, R2, UR5, RZ, 0x3c, !PT ;  /* 0x0000000502027c12 */ /* 0x000fc8000f8e3cff */
[----:B------:R-:W-:Y:S01]  /*25f0*/  SHF.L.U32 R2, R2, 0x1f, RZ ;  /* 0x0000001f02027819 */ /* 0x000fe200000006ff */
[----:B-1--4-:R-:W-:-:S07]  /*2600*/  IMAD.U32 R0, RZ, RZ, UR6 ;  /* 0x00000006ff007e24 */ /* 0x012fce000f8e00ff */
.L_x_41:
[----:B-1----:R1:W2:Y:S02]  /*2610*/  SYNCS.PHASECHK.TRANS64.TRYWAIT P0, [R0+URZ], R2 ;  /* 0x00000002000075a7 */ /* 0x0022a400080011ff */
[----:B--2---:R-:W-:Y:S05]  /*2620*/  @!P0 NANOSLEEP.SYNCS 0x989680 ;  /* 0x009896800000895d */ /* 0x004fea0003900000 */
[----:B------:R-:W2:Y:S02]  /*2630*/  @!P0 SYNCS.PHASECHK.TRANS64 P0, [R0+URZ], R2 ;  /* 0x00000002000085a7 */ /* 0x000ea400080010ff */
[----:B--2---:R-:W-:Y:S05]  /*2640*/  @P0 EXIT ;  /* 0x000000000000094d */ /* 0x004fea0003800000 */
[----:B------:R-:W-:Y:S05]  /*2650*/  BRA `(.L_x_41) ;  /* 0xfffffffc00ec7947 */ /* 0x000fea000383ffff */
.L_x_17:
[----:B------:R-:W-:-:S04]  /*2660*/  UISETP.NE.AND UP1, UPT, UR37, URZ, UPT ;  /* 0x000000ff2500728c */ /* 0x000fc8000bf25270 */
[----:B------:R-:W-:-:S09]  /*2670*/  UISETP.NE.OR UP1, UPT, UR8, 0x1, UP1 ;  /* 0x000000010800788c */ /* 0x000fd20008f25670 */
[----:B------:R-:W-:Y:S05]  /*2680*/  BRA.U UP1, `(.L_x_42) ;  /* 0x0000000501487547 */ /* 0x000fea000b800000 */
[----:B------:R-:W-:Y:S01]  /*2690*/  ISETP.NE.AND P2, PT, R2, RZ, PT ;  /* 0x000000ff0200720c */ /* 0x000fe20003f45270 */
[----:B------:R-:W-:Y:S01]  /*26a0*/  IMAD.MOV.U32 R12, RZ, RZ, 0x1 ;  /* 0x00000001ff0c7424 */ /* 0x000fe200078e00ff */
[----:B------:R-:W-:Y:S02]  /*26b0*/  CS2R R10, SRZ ;  /* 0x00000000000a7805 */ /* 0x000fe4000001ff00 */
[----:B------:R-:W-:Y:S01]  /*26c0*/  CS2R R8, SRZ ;  /* 0x0000000000087805 */ /* 0x000fe2000001ff00 */
[----:B------:R-:W-:Y:S01]  /*26d0*/  UMOV UR4, 0x400 ;  /* 0x0000040000047882 */ /* 0x000fe20000000000 */
[----:B------:R-:W-:Y:S01]  /*26e0*/  UMOV UR6, URZ ;  /* 0x000000ff00067c82 */ /* 0x000fe20008000000 */
[----:B------:R-:W-:-:S12]  /*26f0*/  ULEA UR37, UR37, UR4, 0x18 ;  /* 0x0000000425257291 */ /* 0x000fd8000f8ec0ff */
.L_x_46:
[----:B------:R-:W-:Y:S02]  /*2700*/  LEA R0, R8, UR37, 0x3 ;  /* 0x0000002508007c11 */ /* 0x000fe4000f8e18ff */
[----:B------:R-:W-:-:S03]  /*2710*/  SHF.L.U32 R4, R9, 0x1f, RZ ;  /* 0x0000001f09047819 */ /* 0x000fc600000006ff */
[----:B------:R-:W-:Y:S01]  /*2720*/  VIADD R5, R0, 0x120 ;  /* 0x0000012000057836 */ /* 0x000fe20000000000 */
[----:B------:R-:W1:Y:S02]  /*2730*/  SYNCS.PHASECHK.TRANS64.TRYWAIT P0, [R0+URZ+0x110], R4 ;  /* 0x00011004000075a7 */ /* 0x000e6400080011ff */
[----:B-1----:R-:W-:Y:S05]  /*2740*/  @!P0 BRA `(.L_x_43) ;  /* 0x0000007800848947 */ /* 0x002fea0003800000 */
.L_x_183:
[----:B------:R-:W-:Y:S01]  /*2750*/  ULEA UR5, UR6, UR37, 0x3 ;  /* 0x0000002506057291 */ /* 0x000fe2000f8e18ff */
[----:B-1----:R-:W-:Y:S01]  /*2760*/  PRMT R0, RZ, 0x654, R5 ;  /* 0x00000654ff007816 */ /* 0x002fe20000000005 */
[----:B------:R-:W-:Y:S01]  /*2770*/  @!P2 IMAD.MOV.U32 R4, RZ, RZ, 0x10 ;  /* 0x00000010ff04a424 */ /* 0x000fe200078e00ff */
[----:B------:R-:W-:Y:S01]  /*2780*/  SHF.L.U32 R5, R12, 0x1f, RZ ;  /* 0x0000001f0c057819 */ /* 0x000fe200000006ff */
[----:B------:R-:W-:Y:S01]  /*2790*/  UIADD3 UR4, UPT, UPT, UR5, 0xb0, URZ ;  /* 0x000000b005047890 */ /* 0x000fe2000fffe0ff */
[----:B------:R1:W-:Y:S05]  /*27a0*/  SYNCS.ARRIVE.TRANS64.RED.A1T0 RZ, [R0+URZ], RZ ;  /* 0x000000ff00ff79a7 */ /* 0x0003ea00081004ff */
[----:B------:R-:W-:Y:S01]  /*27b0*/  IMAD.U32 R6, RZ, RZ, UR4 ;  /* 0x00000004ff067e24 */ /* 0x000fe2000f8e00ff */
[----:B------:R-:W2:Y:S04]  /*27c0*/  SYNCS.PHASECHK.TRANS64.TRYWAIT P0, [UR5+0xc0], R5 ;  /* 0x0000c005ff0075a7 */ /* 0x000ea80008001105 */
[----:B------:R-:W-:Y:S01]  /*27d0*/  PRMT R6, R2, 0x654, R6 ;  /* 0x0000065402067816 */ /* 0x000fe20000000006 */
[----:B-12---:R-:W-:Y:S06]  /*27e0*/  @!P0 BRA `(.L_x_44) ;  /* 0x0000007800708947 */ /* 0x006fec0003800000 */
.L_x_185:
[----:B------:R-:W-:Y:S01]  /*27f0*/  ULEA UR4, UR6, UR37, 0x4 ;  /* 0x0000002506047291 */ /* 0x000fe2000f8e20ff */
[----:B------:R-:W-:Y:S01]  /*2800*/  SEL R3, R6, R3, !P2 ;  /* 0x0000000306037207 */ /* 0x000fe20005000000 */
[----:B------:R-:W-:Y:S01]  /*2810*/  UIADD3 UR5, UPT, UPT, UR5, 0xb0, URZ ;  /* 0x000000b005057890 */ /* 0x000fe2000fffe0ff */
[----:B-1----:R-:W-:Y:S01]  /*2820*/  LEA R0, R11, UR37, 0x3 ;  /* 0x000000250b007c11 */ /* 0x002fe2000f8e18ff */
[----:B------:R-:W-:Y:S01]  /*2830*/  UIADD3 UR4, UPT, UPT, UR4, 0x140, URZ ;  /* 0x0000014004047890 */ /* 0x000fe2000fffe0ff */
[----:B------:R1:W-:Y:S01]  /*2840*/  @!P2 SYNCS.ARRIVE.TRANS64.RED RZ, [R3+URZ], R4 ;  /* 0x0000000403ffa9a7 */ /* 0x0003e200080004ff */
[----:B------:R-:W-:Y:S01]  /*2850*/  UIADD3 UR6, UPT, UPT, UR6, 0x1, URZ ;  /* 0x0000000106067890 */ /* 0x000fe2000fffe0ff */
[----:B------:R-:W-:-:S03]  /*2860*/  VIADD R8, R8, 0x1 ;  /* 0x0000000108087836 */ /* 0x000fc60000000000 */
[----:B------:R-:W-:Y:S02]  /*2870*/  UISETP.NE.AND UP0, UPT, UR6, 0x2, UPT ;  /* 0x000000020600788c */ /* 0x000fe4000bf05270 */
[----:B------:R-:W-:Y:S01]  /*2880*/  ISETP.NE.AND P0, PT, R8, 0x2, PT ;  /* 0x000000020800780c */ /* 0x000fe20003f05270 */
[----:B------:R-:W-:Y:S06]  /*2890*/  UGETNEXTWORKID.BROADCAST [UR4], [UR5] ;  /* 0x00000000040073ca */ /* 0x000fec0008000100 */
[----:B------:R-:W-:Y:S02]  /*28a0*/  USEL UR4, URZ, 0x1, UP0 ;  /* 0x00000001ff047887 */ /* 0x000fe40008000000 */
[----:B------:R-:W-:-:S04]  /*28b0*/  USEL UR6, UR6, URZ, UP0 ;  /* 0x000000ff06067287 */ /* 0x000fc80008000000 */
[----:B------:R-:W-:Y:S02]  /*28c0*/  LOP3.LUT R12, R12, UR4, RZ, 0x3c, !PT ;  /* 0x000000040c0c7c12 */ /* 0x000fe4000f8e3cff */
[----:B-1----:R-:W-:-:S04]  /*28d0*/  SHF.L.U32 R4, R10, 0x1f, RZ ;  /* 0x0000001f0a047819 */ /* 0x002fc800000006ff */
[----:B------:R-:W1:Y:S02]  /*28e0*/  SYNCS.PHASECHK.TRANS64.TRYWAIT P1, [R0+URZ+0xb0], R4 ;  /* 0x0000b004000075a7 */ /* 0x000e6400080211ff */
[----:B-1----:R-:W-:Y:S05]  /*28f0*/  @!P1 BRA `(.L_x_45) ;  /* 0x0000007800449947 */ /* 0x002fea0003800000 */
.L_x_186:
[C---:B-1----:R-:W-:Y:S01]  /*2900*/  LEA R4, R11.reuse, UR37, 0x4 ;  /* 0x000000250b047c11 */ /* 0x042fe2000f8e20ff */
[----:B------:R-:W-:Y:S01]  /*2910*/  VIADD R0, R0, 0xc0 ;  /* 0x000000c000007836 */ /* 0x000fe20000000000 */
[----:B------:R-:W-:Y:S01]  /*2920*/  SEL R8, R8, RZ, P0 ;  /* 0x000000ff08087207 */ /* 0x000fe20000000000 */
[----:B------:R-:W-:-:S03]  /*2930*/  VIADD R11, R11, 0x1 ;  /* 0x000000010b0b7836 */ /* 0x000fc60000000000 */
[----:B------:R-:W1:Y:S01]  /*2940*/  LDS.128 R4, [R4+0x140] ;  /* 0x0001400004047984 */ /* 0x000e620000000c00 */
[----:B------:R-:W-:Y:S02]  /*2950*/  PRMT R0, RZ, 0x654, R0 ;  /* 0x00000654ff007816 */ /* 0x000fe40000000000 */
[C---:B------:R-:W-:Y:S01]  /*2960*/  ISETP.NE.AND P1, PT, R11.reuse, 0x2, PT ;  /* 0x000000020b00780c */ /* 0x040fe20003f25270 */
[----:B------:R-:W-:Y:S01]  /*2970*/  @!PT LDS RZ, [RZ] ;  /* 0x00000000fffff984 */ /* 0x000fe20000000800 */
[----:B------:R-:W-:Y:S01]  /*2980*/  @!PT LDS RZ, [RZ] ;  /* 0x00000000fffff984 */ /* 0x000fe20000000800 */
[----:B------:R-:W-:Y:S01]  /*2990*/  @!PT LDS RZ, [RZ] ;  /* 0x00000000fffff984 */ /* 0x000fe20000000800 */
[----:B------:R-:W-:Y:S01]  /*29a0*/  @!PT LDS RZ, [RZ] ;  /* 0x00000000fffff984 */ /* 0x000fe20000000800 */
[----:B------:R2:W-:Y:S06]  /*29b0*/  MEMBAR.ALL.CTA ;  /* 0x0000000000007992 */ /* 0x0005ec0000008000 */
[----:B--2---:R-:W2:Y:S01]  /*29c0*/  FENCE.VIEW.ASYNC.S ;  /* 0x00000000000073c6 */ /* 0x004ea20000000000 */
[----:B------:R-:W-:Y:S01]  /*29d0*/  SEL R11, R11, RZ, P1 ;  /* 0x000000ff0b0b7207 */ /* 0x000fe20000800000 */
[----:B--2---:R2:W-:Y:S01]  /*29e0*/  SYNCS.ARRIVE.TRANS64.RED.A1T0 RZ, [R0+URZ], RZ ;  /* 0x000000ff00ff79a7 */ /* 0x0045e200081004ff */
[----:B-1----:R-:W-:-:S02]  /*29f0*/  LOP3.LUT P3, RZ, R6, 0x1, RZ, 0xc0, !PT ;  /* 0x0000000106ff7812 */ /* 0x002fc4000786c0ff */
[----:B------:R-:W-:-:S04]  /*2a00*/  SEL R4, RZ, 0x1, P1 ;  /* 0x00000001ff047807 */ /* 0x000fc80000800000 */
[----:B------:R-:W-:Y:S02]  /*2a10*/  LOP3.LUT R10, R10, R4, RZ, 0x3c, !PT ;  /* 0x000000040a0a7212 */ /* 0x000fe400078e3cff */
[----:B--2---:R-:W-:-:S04]  /*2a20*/  SEL R0, RZ, 0x1, P0 ;  /* 0x00000001ff007807 */ /* 0x004fc80000000000 */
[----:B------:R-:W-:Y:S01]  /*2a30*/  LOP3.LUT R9, R9, R0, RZ, 0x3c, !PT ;  /* 0x0000000009097212 */ /* 0x000fe200078e3cff */
[----:B------:R-:W-:Y:S06]  /*2a40*/  @P3 BRA `(.L_x_46) ;  /* 0xfffffffc002c3947 */ /* 0x000fec000383ffff */
[----:B------:R-:W-:Y:S01]  /*2a50*/  ULEA UR5, UR6, UR37, 0x3 ;  /* 0x0000002506057291 */ /* 0x000fe2000f8e18ff */
[----:B------:R-:W-:-:S08]  /*2a60*/  SHF.L.U32 R2, R12, 0x1f, RZ ;  /* 0x0000001f0c027819 */ /* 0x000fd000000006ff */
[----:B------:R-:W1:Y:S02]  /*2a70*/  SYNCS.PHASECHK.TRANS64 P0, [UR5+0xc0], R2 ;  /* 0x0000c002ff0075a7 */ /* 0x000e640008001005 */
[----:B-1----:R-:W-:Y:S05]  /*2a80*/  @P0 BRA `(.L_x_47) ;  /* 0x0000000000080947 */ /* 0x002fea0003800000 */
[----:B------:R-:W1:Y:S02]  /*2a90*/  SYNCS.PHASECHK.TRANS64.TRYWAIT P0, [UR5+0xc0], R2 ;  /* 0x0000c002ff0075a7 */ /* 0x000e640008001105 */
[----:B-1----:R-:W-:Y:S05]  /*2aa0*/  @!P0 BRA `(.L_x_48) ;  /* 0x0000007400ec8947 */ /* 0x002fea0003800000 */
.L_x_47:
[----:B------:R-:W-:-:S04]  /*2ab0*/  UIADD3 UR4, UPT, UPT, UR6, 0x1, URZ ;  /* 0x0000000106047890 */ /* 0x000fc8000fffe0ff */
[----:B------:R-:W-:-:S04]  /*2ac0*/  UISETP.NE.AND UP0, UPT, UR4, 0x2, UPT ;  /* 0x000000020400788c */ /* 0x000fc8000bf05270 */
[----:B------:R-:W-:Y:S02]  /*2ad0*/  USEL UR7, URZ, 0x1, UP0 ;  /* 0x00000001ff077887 */ /* 0x000fe40008000000 */
[----:B------:R-:W-:-:S04]  /*2ae0*/  USEL UR4, UR4, URZ, UP0 ;  /* 0x000000ff04047287 */ /* 0x000fc80008000000 */
[----:B------:R-:W-:Y:S01]  /*2af0*/  ULEA UR4, UR4, UR37, 0x3 ;  /* 0x0000002504047291 */ /* 0x000fe2000f8e18ff */
[----:B-1----:R-:W-:-:S04]  /*2b00*/  LOP3.LUT R2, R12, UR7, RZ, 0x3c, !PT ;  /* 0x000000070c027c12 */ /* 0x002fc8000f8e3cff */
[----:B------:R-:W-:-:S04]  /*2b10*/  SHF.L.U32 R0, R2, 0x1f, RZ ;  /* 0x0000001f02007819 */ /* 0x000fc800000006ff */
[----:B------:R-:W1:Y:S02]  /*2b20*/  SYNCS.PHASECHK.TRANS64 P0, [UR4+0xc0], R0 ;  /* 0x0000c000ff0075a7 */ /* 0x000e640008001004 */
[----:B-1----:R-:W-:Y:S05]  /*2b30*/  @P0 EXIT ;  /* 0x000000000000094d */ /* 0x002fea0003800000 */
[----:B------:R-:W-:Y:S02]  /*2b40*/  SHF.L.U32 R2, R2, 0x1f, RZ ;  /* 0x0000001f02027819 */ /* 0x000fe400000006ff */
[----:B------:R-:W-:-:S07]  /*2b50*/  MOV R0, UR4 ;  /* 0x0000000400007c02 */ /* 0x000fce0008000f00 */
.L_x_49:
[----:B-1----:R1:W2:Y:S02]  /*2b60*/  SYNCS.PHASECHK.TRANS64.TRYWAIT P0, [R0+URZ+0xc0], R2 ;  /* 0x0000c002000075a7 */ /* 0x0022a400080011ff */
[----:B--2---:R-:W-:Y:S05]  /*2b70*/  @!P0 NANOSLEEP.SYNCS 0x989680 ;  /* 0x009896800000895d */ /* 0x004fea0003900000 */
[----:B------:R-:W2:Y:S02]  /*2b80*/  @!P0 SYNCS.PHASECHK.TRANS64 P0, [R0+URZ+0xc0], R2 ;  /* 0x0000c002000085a7 */ /* 0x000ea400080010ff */
[----:B--2---:R-:W-:Y:S05]  /*2b90*/  @P0 EXIT ;  /* 0x000000000000094d */ /* 0x004fea0003800000 */
[----:B------:R-:W-:Y:S05]  /*2ba0*/  BRA `(.L_x_49) ;  /* 0xfffffffc00ec7947 */ /* 0x000fea000383ffff */
.L_x_42:
[----:B------:R-:W-:-:S09]  /*2bb0*/  UISETP.NE.AND UP1, UPT, UR8, URZ, UPT ;  /* 0x000000ff0800728c */ /* 0x000fd2000bf25270 */
[----:B------:R-:W-:Y:S05]  /*2bc0*/  BRA.U UP1, `(.L_x_50) ;  /* 0x0000000d01b47547 */ /* 0x000fea000b800000 */
[----:B------:R-:W-:Y:S01]  /*2bd0*/  UMOV UR4, 0x40 ;  /* 0x0000004000047882 */ /* 0x000fe20000000000 */
[----:B------:R-:W-:Y:S01]  /*2be0*/  NOP ;  /* 0x0000000000007918 */ /* 0x000fe20000000000 */
[----:B------:R-:W-:Y:S01]  /*2bf0*/  ULEA UR4, UR37, UR4, 0x18 ;  /* 0x0000000425047291 */ /* 0x000fe2000f8ec0ff */
[----:B------:R-:W-:Y:S02]  /*2c00*/  UMOV UR5, 0x400 ;  /* 0x0000040000057882 */ /* 0x000fe40000000000 */
[----:B------:R-:W-:-:S06]  /*2c10*/  ULEA UR37, UR37, UR5, 0x18 ;  /* 0x0000000525257291 */ /* 0x000fcc000f8ec0ff */
[----:B------:R-:W1:Y:S02]  /*2c20*/  LDS.U8 R0, [UR4+0x1c] ;  /* 0x00001c04ff007984 */ /* 0x000e640008000000 */
[----:B-1----:R-:W-:-:S13]  /*2c30*/  ISETP.NE.AND P0, PT, R0, RZ, PT ;  /* 0x000000ff0000720c */ /* 0x002fda0003f05270 */
[----:B------:R-:W-:Y:S05]  /*2c40*/  @P0 BRA `(.L_x_51) ;  /* 0x0000000000580947 */ /* 0x000fea0003800000 */
[----:B------:R-:W-:-:S13]  /*2c50*/  ELECT P0, URZ, PT ;  /* 0x0000000000ff782f */ /* 0x000fda0003800000 */
[----:B------:R-:W-:Y:S05]  /*2c60*/  @!P0 BRA `(.L_x_52) ;  /* 0x0000000000608947 */ /* 0x000fea0003800000 */
[----:B------:R-:W-:Y:S01]  /*2c70*/  UMOV UR5, 0x10 ;  /* 0x0000001000057882 */ /* 0x000fe20000000000 */
[----:B------:R-:W-:Y:S01]  /*2c80*/  HFMA2 R0, -RZ, RZ, 0, 5.9604644775390625e-08 ;  /* 0x00000001ff007431 */ /* 0x000fe200000001ff */
[----:B------:R-:W-:-:S03]  /*2c90*/  MOV R2, 0xffff ;  /* 0x0000ffff00027802 */ /* 0x000fc60000000f00 */
[----:B------:R-:W-:Y:S04]  /*2ca0*/  DEPBAR.LE SB1, 0x36 ;  /* 0x00009d800000791a */ /* 0x000fe80000000000 */
[----:B------:R-:W1:Y:S02]  /*2cb0*/  UTCATOMSWS.FIND_AND_SET.ALIGN UP0, UR5, UR5 ;  /* 0x00000005000575e3 */ /* 0x000e640008000800 */
[----:B-1----:R-:W-:Y:S01]  /*2cc0*/  MOV R3, UR5 ;  /* 0x0000000500037c02 */ /* 0x002fe20008000f00 */
[----:B------:R-:W-:Y:S06]  /*2cd0*/  BRA.U UP0, `(.L_x_53) ;  /* 0x0000000100187547 */ /* 0x000fec000b800000 */
.L_x_54:
[----:B------:R-:W-:Y:S05]  /*2ce0*/  NANOSLEEP 0x64 ;  /* 0x000000640000795d */ /* 0x000fea0003800000 */
[----:B------:R-:W-:-:S05]  /*2cf0*/  UMOV UR5, 0x10 ;  /* 0x0000001000057882 */ /* 0x000fca0000000000 */
[----:B------:R-:W-:Y:S04]  /*2d00*/  DEPBAR.LE SB1, 0x36 ;  /* 0x00009d800000791a */ /* 0x000fe80000000000 */
[----:B------:R-:W1:Y:S02]  /*2d10*/  UTCATOMSWS.FIND_AND_SET.ALIGN UP0, UR5, UR5 ;  /* 0x00000005000575e3 */ /* 0x000e640008000800 */
[----:B-1----:R-:W-:Y:S01]  /*2d20*/  MOV R3, UR5 ;  /* 0x0000000500037c02 */ /* 0x002fe20008000f00 */
[----:B------:R-:W-:Y:S05]  /*2d30*/  BRA.U !UP0, `(.L_x_54) ;  /* 0xfffffffd08e87547 */ /* 0x000fea000b83ffff */
.L_x_53:
[-C--:B------:R-:W-:Y:S02]  /*2d40*/  SHF.L.U32 R2, R2, R3.reuse, RZ ;  /* 0x0000000302027219 */ /* 0x080fe400000006ff */
[----:B------:R-:W-:Y:S01]  /*2d50*/  SHF.L.U32 R0, R0, R3, RZ ;  /* 0x0000000300007219 */ /* 0x000fe200000006ff */
[----:B------:R-:W-:Y:S02]  /*2d60*/  IMAD.SHL.U32 R3, R3, 0x20, RZ ;  /* 0x0000002003037824 */ /* 0x000fe400078e00ff */
[----:B------:R1:W-:Y:S04]  /*2d70*/  ATOMS.OR RZ, [UR4+0x14], R2 ;  /* 0x00001402ffff798c */ /* 0x0003e8000b000004 */
[----:B------:R1:W-:Y:S04]  /*2d80*/  ATOMS.OR RZ, [UR4+0x18], R0 ;  /* 0x00001800ffff798c */ /* 0x0003e8000b000004 */
[----:B------:R1:W-:Y:S01]  /*2d90*/  STS [UR37+0x160], R3 ;  /* 0x00016003ff007988 */ /* 0x0003e20008000825 */
[----:B------:R-:W-:Y:S05]  /*2da0*/  BRA `(.L_x_52) ;  /* 0x0000000000107947 */ /* 0x000fea0003800000 */
.L_x_51:
[----:B------:R-:W-:Y:S02]  /*2db0*/  MOV R0, 0xffffffff ;  /* 0xffffffff00007802 */ /* 0x000fe40000000f00 */
[----:B------:R-:W-:-:S03]  /*2dc0*/  MOV R2, 0x2df0 ;  /* 0x00002df000027802 */ /* 0x000fc60000000f00 */
[----:B------:R1:W-:Y:S04]  /*2dd0*/  STS [UR37+0x160], R0 ;  /* 0x00016000ff007988 */ /* 0x0003e80008000825 */
[----:B-1-3-5:R-:W-:Y:S05]  /*2de0*/  CALL.REL.NOINC `($__internal_1_$__cuda_sm10x_tcgen05_guardrail_trap_phase_invalid_during_alloc) ;  /* 0x0000007c00e47944 */ /* 0x02afea0003c00000 */
.L_x_52:
[----:B------:R-:W-:Y:S05]  /*2df0*/  WARPSYNC.ALL ;  /* 0x0000000000007948 */ /* 0x000fea0003800000 */
[----:B------:R-:W2:Y:S01]  /*2e00*/  S2UR UR5, SR_CgaCtaId ;  /* 0x00000000000579c3 */ /* 0x000ea20000008800 */
[----:B------:R-:W-:Y:S01]  /*2e10*/  UMOV UR4, 0x400 ;  /* 0x0000040000047882 */ /* 0x000fe20000000000 */
[----:B------:R-:W-:-:S06]  /*2e20*/  NOP ;  /* 0x0000000000007918 */ /* 0x000fcc0000000000 */
[----:B------:R-:W-:Y:S06]  /*2e30*/  BAR.ARV 0x6, 0xa0 ;  /* 0x0182800000007b1d */ /* 0x000fec0000002000 */
[----:B------:R-:W4:Y:S01]  /*2e40*/  LDCU UR7, c[0x0][0x38c] ;  /* 0x00007180ff0777ac */ /* 0x000f220008000800 */
[----:B------:R-:W-:Y:S01]  /*2e50*/  IMAD.MOV.U32 R11, RZ, RZ, 0x1 ;  /* 0x00000001ff0b7424 */ /* 0x000fe200078e00ff */
[----:B------:R-:W-:Y:S01]  /*2e60*/  CS2R R8, SRZ ;  /* 0x0000000000087805 */ /* 0x000fe2000001ff00 */
[----:B------:R-:W-:Y:S01]  /*2e70*/  IMAD.MOV.U32 R10, RZ, RZ, RZ ;  /* 0x000000ffff0a7224 */ /* 0x000fe200078e00ff */
[----:B------:R-:W3:Y:S01]  /*2e80*/  LDCU UR6, c[0x0][0x38c] ;  /* 0x00007180ff0677ac */ /* 0x000ee20008000800 */
[----:B------:R-:W-:Y:S01]  /*2e90*/  UMOV UR15, URZ ;  /* 0x000000ff000f7c82 */ /* 0x000fe20008000000 */
[----:B------:R-:W-:Y:S01]  /*2ea0*/  UMOV UR14, URZ ;  /* 0x000000ff000e7c82 */ /* 0x000fe20008000000 */
[----:B--2---:R-:W-:Y:S01]  /*2eb0*/  ULEA UR5, UR5, UR4, 0x18 ;  /* 0x0000000405057291 */ /* 0x004fe2000f8ec0ff */
[----:B------:R-:W-:Y:S01]  /*2ec0*/  UMOV UR24, 0x0 ;  /* 0x0000000000187882 */ /* 0x000fe20000000000 */
[----:B------:R-:W-:-:S02]  /*2ed0*/  UMOV UR25, 0x8200910 ;  /* 0x0820091000197882 */ /* 0x000fc40000000000 */
[----:B------:R-:W-:Y:S02]  /*2ee0*/  UIADD3 UR10, UPT, UPT, UR5, 0x8400, URZ ;  /* 0x00008400050a7890 */ /* 0x000fe4000fffe0ff */
[----:B------:R-:W-:Y:S02]  /*2ef0*/  UIADD3 UR11, UPT, UPT, UR5, 0x20400, URZ ;  /* 0x00020400050b7890 */ /* 0x000fe4000fffe0ff */
[----:B----4-:R-:W-:Y:S01]  /*2f00*/  UIADD3 UR7, UPT, UPT, UR7, 0x1f, URZ ;  /* 0x0000001f07077890 */ /* 0x010fe2000fffe0ff */
[----:B-1----:R-:W1:Y:S01]  /*2f10*/  LDS R0, [UR5+0x160] ;  /* 0x00016005ff007984 */ /* 0x002e620008000800 */
[----:B------:R-:W-:Y:S02]  /*2f20*/  USHF.R.U32.HI UR10, URZ, 0x4, UR10 ;  /* 0x00000004ff0a7899 */ /* 0x000fe4000801160a */
[----:B------:R-:W-:Y:S02]  /*2f30*/  USHF.R.S32.HI UR4, URZ, 0x1f, UR7 ;  /* 0x0000001fff047899 */ /* 0x000fe40008011407 */
[----:B------:R-:W-:-:S02]  /*2f40*/  USHF.R.U32.HI UR11, URZ, 0x4, UR11 ;  /* 0x00000004ff0b7899 */ /* 0x000fc4000801160b */
[----:B------:R-:W-:Y:S02]  /*2f50*/  ULEA.HI UR4, UR4, UR7, URZ, 0x5 ;  /* 0x0000000704047291 */ /* 0x000fe4000f8f28ff */
[----:B------:R-:W-:Y:S02]  /*2f60*/  ULOP3.LUT UR10, UR10, 0x3fff, URZ, 0xc0, !UPT ;  /* 0x00003fff0a0a7892 */ /* 0x000fe4000f8ec0ff */
[----:B------:R-:W-:Y:S02]  /*2f70*/  USHF.R.S32.HI UR4, URZ, 0x5, UR4 ;  /* 0x00000005ff047899 */ /* 0x000fe40008011404 */
[----:B------:R-:W-:Y:S02]  /*2f80*/  ULOP3.LUT UR11, UR11, 0x3fff, URZ, 0xc0, !UPT ;  /* 0x00003fff0b0b7892 */ /* 0x000fe4000f8ec0ff */
[----:B------:R-:W-:Y:S01]  /*2f90*/  UISETP.LT.AND UP0, UPT, UR4, 0x1, UPT ;  /* 0x000000010400788c */ /* 0x000fe2000bf01270 */
[----:B------:R-:W-:Y:S01]  /*2fa0*/  UMOV UR22, 0x0 ;  /* 0x0000000000167882 */ /* 0x000fe20000000000 */
[----:B------:R-:W-:-:S02]  /*2fb0*/  UMOV UR23, 0x8200910 ;  /* 0x0820091000177882 */ /* 0x000fc40000000000 */
[----:B------:R-:W-:Y:S02]  /*2fc0*/  USEL UR9, UR4, 0x1, !UP0 ;  /* 0x0000000104097887 */ /* 0x000fe4000c000000 */
[----:B------:R-:W-:Y:S02]  /*2fd0*/  ULOP3.LUT UR10, UR10, 0x10000, URZ, 0xfc, !UPT ;  /* 0x000100000a0a7892 */ /* 0x000fe4000f8efcff */
[----:B------:R-:W-:Y:S02]  /*2fe0*/  ULOP3.LUT UR11, UR11, 0x10000, URZ, 0xfc, !UPT ;  /* 0x000100000b0b7892 */ /* 0x000fe4000f8efcff */
[----:B------:R-:W-:Y:S02]  /*2ff0*/  UIADD3 UR9, UPT, UPT, -UR9, URZ, URZ ;  /* 0x000000ff09097290 */ /* 0x000fe4000fffe1ff */
[----:B---3--:R-:W-:Y:S01]  /*3000*/  UISETP.GE.AND UP3, UPT, UR6, 0x1, UPT ;  /* 0x000000010600788c */ /* 0x008fe2000bf66270 */
[----:B------:R-:W-:Y:S01]  /*3010*/  UMOV UR20, 0x0 ;  /* 0x0000000000147882 */ /* 0x000fe20000000000 */
[----:B------:R-:W-:Y:S01]  /*3020*/  UMOV UR21, 0x8200910 ;  /* 0x0820091000157882 */ /* 0x000fe20000000000 */
[----:B------:R-:W-:Y:S01]  /*3030*/  UMOV UR18, 0x0 ;  /* 0x0000000000127882 */ /* 0x000fe20000000000 */
[----:B------:R-:W-:Y:S01]  /*3040*/  UMOV UR19, 0x8200910 ;  /* 0x0820091000137882 */ /* 0x000fe20000000000 */
[----:B-1----:R-:W-:-:S15]  /*3050*/  R2UR UR16, R0 ;  /* 0x00000000001072ca */ /* 0x002fde00000e0000 */
.L_x_61:
[----:B------:R-:W-:Y:S02]  /*3060*/  LEA R0, R10, UR5, 0x3 ;  /* 0x000000050a007c11 */ /* 0x000fe4000f8e18ff */
[----:B------:R-:W-:Y:S02]  /*3070*/  SHF.L.U32 R2, R9, 0x1f, RZ ;  /* 0x0000001f09027819 */ /* 0x000fe400000006ff */
[----:B------:R-:W-:Y:S01]  /*3080*/  PLOP3.LUT P0, PT, PT, PT, UP3, 0x80, 0x8 ;  /* 0x000000000008781c */ /* 0x000fe20003f0f038 */
[----:B------:R-:W-:Y:S01]  /*3090*/  VIADD R3, R0, 0xc0 ;  /* 0x000000c000037836 */ /* 0x000fe20000000000 */
[----:B-1----:R-:W1:Y:S02]  /*30a0*/  SYNCS.PHASECHK.TRANS64.TRYWAIT P1, [R0+URZ+0xb0], R2 ;  /* 0x0000b002000075a7 */ /* 0x002e6400080211ff */
[----:B-1-3--:R-:W-:Y:S09]  /*30b0*/  @!P1 BRA `(.L_x_55) ;  /* 0x0000007000809947 */ /* 0x00aff20003800000 */
.L_x_188:
[----:B------:R-:W-:Y:S01]  /*30c0*/  LEA R4, R10, UR5, 0x4 ;  /* 0x000000050a047c11 */ /* 0x000fe2000f8e20ff */
[----:B------:R-:W-:Y:S01]  /*30d0*/  @UP3 ULEA UR6, UR14, UR5, 0x3 ;  /* 0x000000050e063291 */ /* 0x000fe2000f8e18ff */
[----:B------:R-:W-:Y:S01]  /*30e0*/  PLOP3.LUT P2, PT, PT, PT, PT, 0x80, 0x8 ;  /* 0x000000000008781c */ /* 0x000fe20003f4f070 */
[----:B------:R-:W-:Y:S01]  /*30f0*/  ULEA UR7, UR15, UR5, 0x3 ;  /* 0x000000050f077291 */ /* 0x000fe2000f8e18ff */
[----:B------:R-:W-:Y:S01]  /*3100*/  PRMT R3, RZ, 0x654, R3 ;  /* 0x00000654ff037816 */ /* 0x000fe20000000003 */
[----:B------:R-:W-:Y:S01]  /*3110*/  ULEA UR8, UR15, UR16, 0x7 ;  /* 0x000000100f087291 */ /* 0x000fe2000f8e38ff */
[----:B------:R-:W2:Y:S01]  /*3120*/  LDS.128 R4, [R4+0x140] ;  /* 0x0001400004047984 */ /* 0x000ea20000000c00 */
[----:B-1----:R-:W-:Y:S02]  /*3130*/  @P0 SHF.L.U32 R2, R8, 0x1f, RZ ;  /* 0x0000001f08020819 */ /* 0x002fe400000006ff */
[----:B------:R-:W-:Y:S01]  /*3140*/  SHF.L.U32 R0, R11, 0x1f, RZ ;  /* 0x0000001f0b007819 */ /* 0x000fe200000006ff */
[----:B------:R-:W-:Y:S01]  /*3150*/  @!PT LDS RZ, [RZ] ;  /* 0x00000000fffff984 */ /* 0x000fe20000000800 */
[----:B------:R-:W-:Y:S01]  /*3160*/  @!PT LDS RZ, [RZ] ;  /* 0x00000000fffff984 */ /* 0x000fe20000000800 */
[----:B------:R-:W-:Y:S01]  /*3170*/  @!PT LDS RZ, [RZ] ;  /* 0x00000000fffff984 */ /* 0x000fe20000000800 */
[----:B------:R-:W-:Y:S01]  /*3180*/  @!PT LDS RZ, [RZ] ;  /* 0x00000000fffff984 */ /* 0x000fe20000000800 */
[----:B------:R1:W-:Y:S06]  /*3190*/  MEMBAR.ALL.CTA ;  /* 0x0000000000007992 */ /* 0x0003ec0000008000 */
[----:B-1----:R-:W1:Y:S02]  /*31a0*/  FENCE.VIEW.ASYNC.S ;  /* 0x00000000000073c6 */ /* 0x002e640000000000 */
[----:B-1----:R1:W-:Y:S01]  /*31b0*/  SYNCS.ARRIVE.TRANS64.RED.A1T0 RZ, [R3+URZ], RZ ;  /* 0x000000ff03ff79a7 */ /* 0x0023e200081004ff */
[----:B------:R1:W3:Y:S01]  /*31c0*/  @P0 SYNCS.PHASECHK.TRANS64.TRYWAIT P2, [UR6], R2 ;  /* 0x00000002ff0005a7 */ /* 0x0002e20008041106 */
[----:B--2---:R-:W-:Y:S01]  /*31d0*/  LOP3.LUT P1, RZ, R6, 0x1, RZ, 0xc0, !PT ;  /* 0x0000000106ff7812 */ /* 0x004fe2000782c0ff */
[----:B------:R-:W2:Y:S02]  /*31e0*/  SYNCS.PHASECHK.TRANS64.TRYWAIT P0, [UR7+0xf0], R0 ;  /* 0x0000f000ff0075a7 */ /* 0x000ea40008001107 */
[----:B-123--:R-:W-:Y:S10]  /*31f0*/  @!P0 BRA `(.L_x_56) ;  /* 0x0000007000448947 */ /* 0x00eff40003800000 */
.L_x_190:
[----:B------:R-:W-:Y:S01]  /*3200*/  IADD3 R10, PT, PT, R10, 0x1, RZ ;  /* 0x000000010a0a7810 */ /* 0x000fe20007ffe0ff */
[----:B------:R-:W-:Y:S06]  /*3210*/  BRA.U !UP3, `(.L_x_57) ;  /* 0x000000010bc07547 */ /* 0x000fec000b800000 */
[----:B------:R-:W-:Y:S01]  /*3220*/  UPLOP3.LUT UP4, UPT, UPT, UPT, UPT, 0x40, 0x4 ;  /* 0x000000000004789c */ /* 0x000fe20003f8e870 */
[----:B------:R-:W-:Y:S01]  /*3230*/  UMOV UR13, UR9 ;  /* 0x00000009000d7c82 */ /* 0x000fe20008000000 */
[----:B------:R-:W-:Y:S01]  /*3240*/  UMOV UR12, UR4 ;  /* 0x00000004000c7c82 */ /* 0x000fe20008000000 */
[----:B------:R-:W-:-:S08]  /*3250*/  UMOV UR17, UR14 ;  /* 0x0000000e00117c82 */ /* 0x000fd00008000000 */
.L_x_60:
[----:B------:R-:W-:Y:S02]  /*3260*/  UIADD3 UR13, UPT, UPT, UR13, 0x1, URZ ;  /* 0x000000010d0d7890 */ /* 0x000fe4000fffe0ff */
[----:B--2---:R-:W-:Y:S02]  /*3270*/  ULEA UR6, UR17, UR5, 0x3 ;  /* 0x0000000511067291 */ /* 0x004fe4000f8e18ff */
[----:B------:R-:W-:Y:S01]  /*3280*/  UISETP.NE.AND UP0, UPT, UR13, URZ, UPT ;  /* 0x000000ff0d00728c */ /* 0x000fe2000bf05270 */
[----:B---3--:R-:W-:Y:S10]  /*3290*/  @P2 BRA `(.L_x_58) ;  /* 0x00000000000c2947 */ /* 0x008ff40003800000 */
[----:B-1----:R-:W-:Y:S04]  /*32a0*/  SHF.L.U32 R2, R8, 0x1f, RZ ;  /* 0x0000001f08027819 */ /* 0x002fe800000006ff */
[----:B------:R-:W1:Y:S02]  /*32b0*/  SYNCS.PHASECHK.TRANS64.TRYWAIT P0, [UR6], R2 ;  /* 0x00000002ff0075a7 */ /* 0x000e640008001106 */
[----:B-1----:R-:W-:Y:S05]  /*32c0*/  @!P0 BRA `(.L_x_59) ;  /* 0x0000007000288947 */ /* 0x002fea0003800000 */
.L_x_58:
[----:B------:R-:W-:Y:S01]  /*32d0*/  UISETP.NE.AND UP1, UPT, UR12, 0x1, UPT ;  /* 0x000000010c00788c */ /* 0x000fe2000bf25270 */
[----:B------:R-:W-:Y:S01]  /*32e0*/  PLOP3.LUT P2, PT, PT, PT, PT, 0x80, 0x8 ;  /* 0x000000000008781c */ /* 0x000fe20003f4f070 */
[----:B------:R-:W-:Y:S02]  /*32f0*/  UIADD3 UR14, UPT, UPT, UR17, 0x1, URZ ;  /* 0x00000001110e7890 */ /* 0x000fe4000fffe0ff */
[----:B------:R-:W-:Y:S02]  /*3300*/  ULEA UR28, UR17, UR11, 0xa ;  /* 0x0000000b111c7291 */ /* 0x000fe4000f8e50ff */
[----:B------:R-:W-:Y:S01]  /*3310*/  UISETP.NE.AND UP2, UPT, UR14, 0x6, UPT ;  /* 0x000000060e00788c */ /* 0x000fe2000bf45270 */
[----:B------:R-:W-:Y:S01]  /*3320*/  PLOP3.LUT P0, PT, PT, PT, UP1, 0x80, 0x8 ;  /* 0x000000000008781c */ /* 0x000fe20003f0f018 */
[----:B------:R-:W-:Y:S02]  /*3330*/  UIADD3 UR40, UPT, UPT, UR28, 0x2, URZ ;  /* 0x000000021c287890 */ /* 0x000fe4000fffe0ff */
[----:B------:R-:W-:Y:S02]  /*3340*/  USEL UR27, URZ, 0x1, UP2 ;  /* 0x00000001ff1b7887 */ /* 0x000fe40009000000 */
[----:B------:R-:W-:Y:S02]  /*3350*/  USEL UR14, UR14, URZ, UP2 ;  /* 0x000000ff0e0e7287 */ /* 0x000fe40009000000 */
[----:B------:R-:W-:Y:S02]  /*3360*/  UIADD3 UR36, UPT, UPT, UR28, 0x4, URZ ;  /* 0x000000041c247890 */ /* 0x000fe4000fffe0ff */
[----:B------:R-:W-:Y:S01]  /*3370*/  @UP1 ULEA UR26, UR14, UR5, 0x3 ;  /* 0x000000050e1a1291 */ /* 0x000fe2000f8e18ff */
[----:B------:R-:W-:Y:S01]  /*3380*/  LOP3.LUT R8, R8, UR27, RZ, 0x3c, !PT ;  /* 0x0000001b08087c12 */ /* 0x000fe2000f8e3cff */
[----:B------:R-:W-:Y:S02]  /*3390*/  UIADD3 UR32, UPT, UPT, UR28, 0x6, URZ ;  /* 0x000000061c207890 */ /* 0x000fe4000fffe0ff */
[----:B------:R-:W-:Y:S01]  /*33a0*/  UIADD3 UR6, UPT, UPT, UR6, 0x30, URZ ;  /* 0x0000003006067890 */ /* 0x000fe2000fffe0ff */
[----:B-1----:R-:W-:Y:S01]  /*33b0*/  @P0 SHF.L.U32 R0, R8, 0x1f, RZ ;  /* 0x0000001f08000819 */ /* 0x002fe200000006ff */
[----:B------:R-:W-:Y:S01]  /*33c0*/  UIADD3 UR12, UPT, UPT, UR12, -0x1, URZ ;  /* 0xffffffff0c0c7890 */ /* 0x000fe2000fffe0ff */
[----:B------:R-:W-:Y:S02]  /*33d0*/  UMOV UR29, 0x40004040 ;  /* 0x40004040001d7882 */ /* 0x000fe40000000000 */
[----:B------:R2:W3:Y:S01]  /*33e0*/  @P0 SYNCS.PHASECHK.TRANS64.TRYWAIT P2, [UR26], R0 ;  /* 0x00000000ff0005a7 */ /* 0x0004e2000804111a */
[----:B------:R-:W-:Y:S01]  /*33f0*/  ULEA UR26, UR17, UR10, 0xa ;  /* 0x0000000a111a7291 */ /* 0x000fe2000f8e50ff */
[----:B------:R-:W-:Y:S01]  /*3400*/  UMOV UR27, 0x40004040 ;  /* 0x40004040001b7882 */ /* 0x000fe20000000000 */
[----:B------:R-:W-:Y:S02]  /*3410*/  UMOV UR41, 0x40004040 ;  /* 0x4000404000297882 */ /* 0x000fe40000000000 */
[----:B------:R-:W-:Y:S02]  /*3420*/  UIADD3 UR38, UPT, UPT, UR26, 0x2, URZ ;  /* 0x000000021a267890 */ /* 0x000fe4000fffe0ff */
[----:B------:R-:W-:Y:S02]  /*3430*/  UIADD3 UR34, UPT, UPT, UR26, 0x4, URZ ;  /* 0x000000041a227890 */ /* 0x000fe4000fffe0ff */
[----:B------:R-:W-:Y:S01]  /*3440*/  UIADD3 UR30, UPT, UPT, UR26, 0x6, URZ ;  /* 0x000000061a1e7890 */ /* 0x000fe2000fffe0ff */
[----:B------:R2:W-:Y:S01]  /*3450*/  UTCHMMA gdesc[UR26], gdesc[UR28], tmem[UR8], tmem[UR24], idesc[UR25], UP4 ;  /* 0x00ff181c1a0075ea */ /* 0x0005e2000a000008 */
[----:B------:R-:W-:Y:S01]  /*3460*/  UPLOP3.LUT UP4, UPT, UPT, UPT, UPT, 0x80, 0x8 ;  /* 0x000000000008789c */ /* 0x000fe20003f8f070 */
[----:B------:R-:W-:Y:S01]  /*3470*/  UMOV UR39, 0x40004040 ;  /* 0x4000404000277882 */ /* 0x000fe20000000000 */
[----:B------:R-:W-:Y:S01]  /*3480*/  UMOV UR37, 0x40004040 ;  /* 0x4000404000257882 */ /* 0x000fe20000000000 */
[----:B------:R2:W-:Y:S01]  /*3490*/  UTCHMMA gdesc[UR38], gdesc[UR40], tmem[UR8], tmem[UR22], idesc[UR23], UPT ;  /* 0x00ff1628260075ea */ /* 0x0005e2000b800008 */
[----:B------:R-:W-:Y:S01]  /*34a0*/  UMOV UR35, 0x40004040 ;  /* 0x4000404000237882 */ /* 0x000fe20000000000 */
[----:B------:R-:W-:Y:S01]  /*34b0*/  UMOV UR33, 0x40004040 ;  /* 0x4000404000217882 */ /* 0x000fe20000000000 */
[----:B------:R-:W-:Y:S01]  /*34c0*/  UMOV UR31, 0x40004040 ;  /* 0x40004040001f7882 */ /* 0x000fe20000000000 */
[----:B------:R2:W-:Y:S01]  /*34d0*/  UTCHMMA gdesc[UR34], gdesc[UR36], tmem[UR8], tmem[UR20], idesc[UR21], UPT ;  /* 0x00ff1424220075ea */ /* 0x0005e2000b800008 */
[----:B------:R2:W-:Y:S01]  /*34e0*/  UTCHMMA gdesc[UR30], gdesc[UR32], tmem[UR8], tmem[UR18], idesc[UR19], UPT ;  /* 0x00ff12201e0075ea */ /* 0x0005e2000b800008 */
[----:B------:R2:W-:Y:S01]  /*34f0*/  UTCBAR [UR6], URZ ;  /* 0x000000ff060073e9 */ /* 0x0005e200080000ff */
[----:B------:R-:W-:Y:S01]  /*3500*/  UMOV UR17, UR14 ;  /* 0x0000000e00117c82 */ /* 0x000fe20008000000 */
[----:B------:R-:W-:Y:S05]  /*3510*/  BRA.U UP0, `(.L_x_60) ;  /* 0xfffffffd00507547 */ /* 0x000fea000b83ffff */
.L_x_57:
[----:B------:R-:W-:Y:S01]  /*3520*/  UIADD3 UR15, UPT, UPT, UR15, 0x1, URZ ;  /* 0x000000010f0f7890 */ /* 0x000fe2000fffe0ff */
[C---:B------:R-:W-:Y:S01]  /*3530*/  ISETP.NE.AND P0, PT, R10.reuse, 0x2, PT ;  /* 0x000000020a00780c */ /* 0x040fe20003f05270 */
[----:B------:R-:W-:Y:S02]  /*3540*/  UIADD3 UR7, UPT, UPT, UR7, 0xd0, URZ ;  /* 0x000000d007077890 */ /* 0x000fe4000fffe0ff */
[----:B------:R-:W-:Y:S01]  /*3550*/  UISETP.NE.AND UP0, UPT, UR15, 0x4, UPT ;  /* 0x000000040f00788c */ /* 0x000fe2000bf05270 */
[----:B-12---:R-:W-:Y:S02]  /*3560*/  SEL R0, RZ, 0x1, P0 ;  /* 0x00000001ff007807 */ /* 0x006fe40000000000 */
[----:B------:R-:W-:Y:S01]  /*3570*/  SEL R10, R10, RZ, P0 ;  /* 0x000000ff0a0a7207 */ /* 0x000fe20000000000 */
[----:B------:R-:W-:Y:S01]  /*3580*/  USEL UR6, URZ, 0x1, UP0 ;  /* 0x00000001ff067887 */ /* 0x000fe20008000000 */
[----:B------:R-:W-:Y:S01]  /*3590*/  LOP3.LUT R9, R9, R0, RZ, 0x3c, !PT ;  /* 0x0000000009097212 */ /* 0x000fe200078e3cff */
[----:B------:R-:W-:Y:S01]  /*35a0*/  USEL UR15, UR15, URZ, UP0 ;  /* 0x000000ff0f0f7287 */ /* 0x000fe20008000000 */
[----:B------:R1:W-:Y:S03]  /*35b0*/  UTCBAR [UR7], URZ ;  /* 0x000000ff070073e9 */ /* 0x0003e600080000ff */
[----:B------:R-:W-:Y:S01]  /*35c0*/  LOP3.LUT R11, R11, UR6, RZ, 0x3c, !PT ;  /* 0x000000060b0b7c12 */ /* 0x000fe2000f8e3cff */
[----:B------:R-:W-:Y:S07]  /*35d0*/  @P1 BRA `(.L_x_61) ;  /* 0xfffffff800a01947 */ /* 0x000fee000383ffff */
[----:B------:R-:W2:Y:S01]  /*35e0*/  S2UR UR4, SR_CgaCtaId ;  /* 0x00000000000479c3 */ /* 0x000ea20000008800 */
[----:B------:R-:W-:Y:S01]  /*35f0*/  ELECT P0, URZ, PT ;  /* 0x0000000000ff782f */ /* 0x000fe20003800000 */
[----:B------:R-:W-:Y:S01]  /*3600*/  IMAD.MOV.U32 R0, RZ, RZ, 0x1 ;  /* 0x00000001ff007424 */ /* 0x000fe200078e00ff */
[----:B------:R-:W-:Y:S01]  /*3610*/  UIADD3 UR5, UPT, UPT, UR5, 0xf0, URZ ;  /* 0x000000f005057890 */ /* 0x000fe2000fffe0ff */
[----:B------:R-:W-:Y:S01]  /*3620*/  SHF.L.U32 R2, R11, 0x1f, RZ ;  /* 0x0000001f0b027819 */ /* 0x000fe200000006ff */
[----:B------:R-:W-:-:S03]  /*3630*/  UMOV UR6, 0x40 ;  /* 0x0000004000067882 */ /* 0x000fc60000000000 */
[----:B------:R-:W-:Y:S01]  /*3640*/  UVIRTCOUNT.DEALLOC.SMPOOL 0x80 ;  /* 0x000000800000784c */ /* 0x000fe20000000000 */
[----:B--2---:R-:W-:Y:S02]  /*3650*/  ULEA UR4, UR4, UR6, 0x18 ;  /* 0x0000000604047291 */ /* 0x004fe4000f8ec0ff */
[----:B------:R-:W-:-:S07]  /*3660*/  ULEA UR6, UR15, UR5, 0x3 ;  /* 0x000000050f067291 */ /* 0x000fce000f8e18ff */
[----:B------:R2:W-:Y:S02]  /*3670*/  @P0 STS.U8 [UR4+0x1c], R0 ;  /* 0x00001c00ff000988 */ /* 0x0005e40008000004 */
[----:B------:R-:W4:Y:S02]  /*3680*/  SYNCS.PHASECHK.TRANS64.TRYWAIT P0, [UR6], R2 ;  /* 0x00000002ff0075a7 */ /* 0x000f240008001106 */
[----:B--2-4-:R-:W-:Y:S05]  /*3690*/  @!P0 BRA `(.L_x_62) ;  /* 0x0000006c004c8947 */ /* 0x014fea0003800000 */
.L_x_193:
[----:B-1----:R-:W-:-:S04]  /*36a0*/  UIADD3 UR7, UPT, UPT, UR15, 0x1, URZ ;  /* 0x000000010f077890 */ /* 0x002fc8000fffe0ff */
[----:B------:R-:W-:-:S04]  /*36b0*/  UISETP.NE.AND UP0, UPT, UR7, 0x4, UPT ;  /* 0x000000040700788c */ /* 0x000fc8000bf05270 */
[----:B------:R-:W-:Y:S02]  /*36c0*/  USEL UR8, URZ, 0x1, UP0 ;  /* 0x00000001ff087887 */ /* 0x000fe40008000000 */
[----:B------:R-:W-:-:S04]  /*36d0*/  USEL UR7, UR7, URZ, UP0 ;  /* 0x000000ff07077287 */ /* 0x000fc80008000000 */
[----:B------:R-:W-:Y:S01]  /*36e0*/  ULEA UR6, UR7, UR5, 0x3 ;  /* 0x0000000507067291 */ /* 0x000fe2000f8e18ff */
[----:B--2---:R-:W-:-:S04]  /*36f0*/  LOP3.LUT R2, R11, UR8, RZ, 0x3c, !PT ;  /* 0x000000080b027c12 */ /* 0x004fc8000f8e3cff */
[----:B------:R-:W-:-:S04]  /*3700*/  SHF.L.U32 R3, R2, 0x1f, RZ ;  /* 0x0000001f02037819 */ /* 0x000fc800000006ff */
[----:B------:R-:W1:Y:S02]  /*3710*/  SYNCS.PHASECHK.TRANS64.TRYWAIT P0, [UR6], R3 ;  /* 0x00000003ff0075a7 */ /* 0x000e640008001106 */
[----:B-1----:R-:W-:Y:S05]  /*3720*/  @!P0 BRA `(.L_x_63) ;  /* 0x0000006c00408947 */ /* 0x002fea0003800000 */
.L_x_195:
        /* <DEDUP_REMOVED lines=9> */
.L_x_197:
[----:B------:R-:W-:-:S04]  /*37c0*/  UIADD3 UR7, UPT, UPT, UR7, 0x1, URZ ;  /* 0x0000000107077890 */ /* 0x000fc8000fffe0ff */
[----:B------:R-:W-:-:S04]  /*37d0*/  UISETP.NE.AND UP0, UPT, UR7, 0x4, UPT ;  /* 0x000000040700788c */ /* 0x000fc8000bf05270 */
[----:B------:R-:W-:Y:S02]  /*37e0*/  USEL UR6, URZ, 0x1, UP0 ;  /* 0x00000001ff067887 */ /* 0x000fe40008000000 */
[----:B------:R-:W-:-:S04]  /*37f0*/  USEL UR7, UR7, URZ, UP0 ;  /* 0x000000ff07077287 */ /* 0x000fc80008000000 */
[----:B------:R-:W-:Y:S01]  /*3800*/  ULEA UR7, UR7, UR5, 0x3 ;  /* 0x0000000507077291 */ /* 0x000fe2000f8e18ff */
[----:B------:R-:W-:-:S04]  /*3810*/  LOP3.LUT R2, R2, UR6, RZ, 0x3c, !PT ;  /* 0x0000000602027c12 */ /* 0x000fc8000f8e3cff */
[----:B------:R-:W-:-:S04]  /*3820*/  SHF.L.U32 R2, R2, 0x1f, RZ ;  /* 0x0000001f02027819 */ /* 0x000fc800000006ff */
[----:B------:R-:W2:Y:S02]  /*3830*/  SYNCS.PHASECHK.TRANS64.TRYWAIT P0, [UR7], R2 ;  /* 0x00000002ff0075a7 */ /* 0x000ea40008001107 */
[----:B--2---:R-:W-:Y:S05]  /*3840*/  @!P0 BRA `(.L_x_65) ;  /* 0x0000006c00288947 */ /* 0x004fea0003800000 */
.L_x_199:
[----:B------:R-:W-:Y:S01]  /*3850*/  NOP ;  /* 0x0000000000007918 */ /* 0x000fe20000000000 */
[----:B-1----:R-:W1:Y:S01]  /*3860*/  LDS R0, [UR4+0x14] ;  /* 0x00001404ff007984 */ /* 0x002e620008000800 */
[----:B------:R-:W-:Y:S01]  /*3870*/  ULOP3.LUT UR6, UR16, 0xffff, URZ, 0xc0, !UPT ;  /* 0x0000ffff10067892 */ /* 0x000fe2000f8ec0ff */
[----:B------:R-:W-:Y:S01]  /*3880*/  UMOV UR8, 0xffff ;  /* 0x0000ffff00087882 */ /* 0x000fe20000000000 */
[----:B------:R-:W-:Y:S02]  /*3890*/  UMOV UR5, 0x1 ;  /* 0x0000000100057882 */ /* 0x000fe40000000000 */
[----:B------:R-:W-:-:S04]  /*38a0*/  USHF.R.U32.HI UR6, URZ, 0x5, UR6 ;  /* 0x00000005ff067899 */ /* 0x000fc80008011606 */
[----:B------:R-:W-:Y:S02]  /*38b0*/  USHF.L.U32 UR8, UR8, UR6, URZ ;  /* 0x0000000608087299 */ /* 0x000fe400080006ff */
[----:B------:R-:W-:-:S04]  /*38c0*/  USHF.L.U32 UR5, UR5, UR6, URZ ;  /* 0x0000000605057299 */ /* 0x000fc800080006ff */
[----:B-1----:R-:W-:-:S04]  /*38d0*/  LOP3.LUT R0, R0, UR8, RZ, 0xc0, !PT ;  /* 0x0000000800007c12 */ /* 0x002fc8000f8ec0ff */
[----:B------:R-:W-:-:S13]  /*38e0*/  ISETP.NE.AND P0, PT, R0, UR8, PT ;  /* 0x0000000800007c0c */ /* 0x000fda000bf05270 */
[----:B------:R-:W-:Y:S05]  /*38f0*/  @P0 BRA `(.L_x_66) ;  /* 0x0000000000580947 */ /* 0x000fea0003800000 */
[----:B------:R-:W1:Y:S02]  /*3900*/  LDS R0, [UR4+0x18] ;  /* 0x00001804ff007984 */ /* 0x000e640008000800 */
[----:B-1----:R-:W-:-:S04]  /*3910*/  LOP3.LUT R0, R0, UR5, RZ, 0xc0, !PT ;  /* 0x0000000500007c12 */ /* 0x002fc8000f8ec0ff */
[----:B------:R-:W-:-:S13]  /*3920*/  ISETP.NE.AND P0, PT, R0, UR5, PT ;  /* 0x0000000500007c0c */ /* 0x000fda000bf05270 */
[----:B------:R-:W-:Y:S05]  /*3930*/  @P0 BRA `(.L_x_67) ;  /* 0x00000000003c0947 */ /* 0x000fea0003800000 */
[----:B------:R-:W1:Y:S01]  /*3940*/  S2R R2, SR_LANEID ;  /* 0x0000000000027919 */ /* 0x000e620000000000 */
[----:B------:R-:W-:Y:S01]  /*3950*/  ULOP3.LUT UR8, URZ, UR8, URZ, 0x33, !UPT ;  /* 0x00000008ff087292 */ /* 0x000fe2000f8e33ff */
[----:B------:R-:W-:Y:S02]  /*3960*/  VOTEU.ANY UR7, UPT, PT ;  /* 0x0000000000077886 */ /* 0x000fe400038e0100 */
[----:B------:R-:W-:-:S03]  /*3970*/  UFLO.U32 UR7, UR7 ;  /* 0x00000007000772bd */ /* 0x000fc600080e0000 */
[----:B------:R-:W-:-:S04]  /*3980*/  IMAD.U32 R0, RZ, RZ, UR8 ;  /* 0x00000008ff007e24 */ /* 0x000fc8000f8e00ff */
[----:B------:R2:W4:Y:S02]  /*3990*/  REDUX UR6, R0 ;  /* 0x00000000000673c4 */ /* 0x0005240000000000 */
[----:B------:R1:W-:Y:S02]  /*39a0*/  UTCATOMSWS.AND URZ, UR8 ;  /* 0x0000000800ff79e3 */ /* 0x0003e40008000000 */
[----:B-1----:R-:W-:Y:S02]  /*39b0*/  ISETP.EQ.U32.AND P0, PT, R2, UR7, PT ;  /* 0x0000000702007c0c */ /* 0x002fe4000bf02070 */
[----:B--2---:R-:W-:Y:S02]  /*39c0*/  LOP3.LUT R0, RZ, UR5, RZ, 0x33, !PT ;  /* 0x00000005ff007c12 */ /* 0x004fe4000f8e33ff */
[----:B----4-:R-:W-:Y:S02]  /*39d0*/  MOV R2, UR6 ;  /* 0x0000000600027c02 */ /* 0x010fe40008000f00 */
[----:B------:R-:W1:Y:S07]  /*39e0*/  REDUX UR5, R0 ;  /* 0x00000000000573c4 */ /* 0x000e6e0000000000 */
[----:B------:R2:W-:Y:S01]  /*39f0*/  @P0 ATOMS.AND RZ, [UR4+0x14], R2 ;  /* 0x00001402ffff098c */ /* 0x0005e2000a800004 */
[----:B-1----:R-:W-:-:S05]  /*3a00*/  IMAD.U32 R0, RZ, RZ, UR5 ;  /* 0x00000005ff007e24 */ /* 0x002fca000f8e00ff */
[----:B------:R2:W-:Y:S01]  /*3a10*/  @P0 ATOMS.AND RZ, [UR4+0x18], R0 ;  /* 0x00001800ffff098c */ /* 0x0005e2000a800004 */
[----:B------:R-:W-:Y:S05]  /*3a20*/  BRA `(.L_x_68) ;  /* 0x0000000000147947 */ /* 0x000fea0003800000 */
.L_x_67:
[----:B------:R-:W-:Y:S02]  /*3a30*/  MOV R2, 0x3a50 ;  /* 0x00003a5000027802 */ /* 0x000fe40000000f00 */
[----:B---3-5:R-:W-:Y:S05]  /*3a40*/  CALL.REL.NOINC `($__internal_0_$__cuda_sm10x_tcgen05_guardrail_trap_col_being_dealloced_not_returned_by_alloc) ;  /* 0x0000007000c07944 */ /* 0x028fea0003c00000 */
[----:B------:R-:W-:Y:S05]  /*3a50*/  BRA `(.L_x_68) ;  /* 0x0000000000087947 */ /* 0x000fea0003800000 */
.L_x_66:
[----:B------:R-:W-:Y:S02]  /*3a60*/  MOV R2, 0x3a80 ;  /* 0x00003a8000027802 */ /* 0x000fe40000000f00 */
[----:B---3-5:R-:W-:Y:S05]  /*3a70*/  CALL.REL.NOINC `($__internal_2_$__cuda_sm10x_tcgen05_guardrail_trap_unallocated_columns_being_dealloced) ;  /* 0x0000007000cc7944 */ /* 0x028fea0003c00000 */
.L_x_68:
[----:B------:R-:W-:Y:S01]  /*3a80*/  NOP ;  /* 0x0000000000007918 */ /* 0x000fe20000000000 */
[----:B------:R-:W-:Y:S05]  /*3a90*/  EXIT ;  /* 0x000000000000794d */ /* 0x000fea0003800000 */
.L_x_50:
[----:B------:R-:W-:-:S09]  /*3aa0*/  UISETP.NE.OR UP2, UPT, UR8, 0x3, !UP2 ;  /* 0x000000030800788c */ /* 0x000fd2000d745670 */
[----:B------:R-:W-:Y:S05]  /*3ab0*/  BRA.U UP2, `(.L_x_69) ;  /* 0x0000001502707547 */ /* 0x000fea000b800000 */
[----:B------:R-:W1:Y:S01]  /*3ac0*/  LDC R0, c[0x0][0xb30] ;  /* 0x0002cc00ff007b82 */ /* 0x000e620000000800 */
[----:B------:R-:W2:Y:S01]  /*3ad0*/  LDCU.64 UR8, c[0x0][0x888] ;  /* 0x00011100ff0877ac */ /* 0x000ea20008000a00 */
[----:B------:R-:W-:Y:S01]  /*3ae0*/  CS2R R28, SRZ ;  /* 0x00000000001c7805 */ /* 0x000fe2000001ff00 */
[----:B------:R-:W-:Y:S01]  /*3af0*/  IMAD.MOV.U32 R25, RZ, RZ, 0x2000 ;  /* 0x00002000ff197424 */ /* 0x000fe200078e00ff */
[----:B------:R-:W4:Y:S04]  /*3b00*/  LDCU.64 UR4, c[0x0][0x890] ;  /* 0x00011200ff0477ac */ /* 0x000f280008000a00 */
[----:B------:R-:W3:Y:S01]  /*3b10*/  LDC R24, c[0x0][0x370] ;  /* 0x0000dc00ff187b82 */ /* 0x000ee20000000800 */
[----:B------:R-:W-:Y:S01]  /*3b20*/  UMOV UR7, 0x400 ;  /* 0x0000040000077882 */ /* 0x000fe20000000000 */
[----:B------:R-:W-:-:S02]  /*3b30*/  UPLOP3.LUT UP1, UPT, UPT, UPT, UPT, 0x40, 0x4 ;  /* 0x000000000004789c */ /* 0x000fc40003f2e870 */
[----:B------:R-:W-:-:S04]  /*3b40*/  ULEA UR7, UR37, UR7, 0x18 ;  /* 0x0000000725077291 */ /* 0x000fc8000f8ec0ff */
[----:B------:R-:W3:Y:S01]  /*3b50*/  LDC R3, c[0x0][0xb0c] ;  /* 0x0002c300ff037b82 */ /* 0x000ee20000000800 */
[----:B------:R-:W-:Y:S02]  /*3b60*/  UIADD3 UR41, UPT, UPT, UR7, 0x60, URZ ;  /* 0x0000006007297890 */ /* 0x000fe4000fffe0ff */
[----:B--2---:R-:W-:Y:S02]  /*3b70*/  UISETP.NE.U32.AND UP2, UPT, UR8, URZ, UPT ;  /* 0x000000ff0800728c */ /* 0x004fe4000bf45070 */
[----:B------:R-:W-:Y:S02]  /*3b80*/  UIADD3 UR33, UPT, UPT, UR7, 0x68, URZ ;  /* 0x0000006807217890 */ /* 0x000fe4000fffe0ff */
[----:B----4-:R-:W-:Y:S01]  /*3b90*/  UISETP.NE.U32.AND UP3, UPT, UR4, URZ, UPT ;  /* 0x000000ff0400728c */ /* 0x010fe2000bf65070 */
[----:B------:R-:W2:Y:S01]  /*3ba0*/  LDC R18, c[0x0][0xb20] ;  /* 0x0002c800ff127b82 */ /* 0x000ea20000000800 */
[----:B-1----:R-:W-:Y:S01]  /*3bb0*/  ISETP.NE.AND P1, PT, R0, 0x1, PT ;  /* 0x000000010000780c */ /* 0x002fe20003f25270 */
[----:B------:R-:W-:-:S02]  /*3bc0*/  UISETP.NE.AND.EX UP2, UPT, UR9, URZ, UPT, UP2 ;  /* 0x000000ff0900728c */ /* 0x000fc4000bf45320 */
[----:B------:R-:W-:Y:S02]  /*3bd0*/  UIADD3 UR25, UPT, UPT, UR7, 0x70, URZ ;  /* 0x0000007007197890 */ /* 0x000fe4000fffe0ff */
[----:B------:R-:W-:Y:S02]  /*3be0*/  UIADD3 UR17, UPT, UPT, UR7, 0x78, URZ ;  /* 0x0000007807117890 */ /* 0x000fe4000fffe0ff */
[----:B------:R-:W1:Y:S01]  /*3bf0*/  LDC.64 R30, c[0x0][0x348] ;  /* 0x0000d200ff1e7b82 */ /* 0x000e620000000a00 */
[----:B------:R-:W-:-:S07]  /*3c00*/  UISETP.NE.AND.EX UP3, UPT, UR5, URZ, UPT, UP3 ;  /* 0x000000ff0500728c */ /* 0x000fce000bf65330 */
[----:B------:R-:W4:Y:S08]  /*3c10*/  LDC.64 R16, c[0x0][0xb10] ;  /* 0x0002c400ff107b82 */ /* 0x000f300000000a00 */
[----:B------:R-:W1:Y:S08]  /*3c20*/  LDC.64 R6, c[0x0][0xb18] ;  /* 0x0002c600ff067b82 */ /* 0x000e700000000a00 */
[----:B------:R-:W1:Y:S08]  /*3c30*/  LDC.64 R4, c[0x0][0xb28] ;  /* 0x0002ca00ff047b82 */ /* 0x000e700000000a00 */
[----:B--23--:R-:W1:Y:S02]  /*3c40*/  LDC R19, c[0x0][0x374] ;  /* 0x0000dd00ff137b82 */ /* 0x00ce640000000800 */
.L_x_84:
[C---:B------:R-:W-:Y:S02]  /*3c50*/  LEA R0, R29.reuse, UR7, 0x3 ;  /* 0x000000071d007c11 */ /* 0x040fe4000f8e18ff */
[----:B------:R-:W-:Y:S02]  /*3c60*/  SHF.L.U32 R2, R28, 0x1f, RZ ;  /* 0x0000001f1c027819 */ /* 0x000fe400000006ff */
[----:B------:R-:W-:Y:S02]  /*3c70*/  LEA R20, R29, UR7, 0x4 ;  /* 0x000000071d147c11 */ /* 0x000fe4000f8e20ff */
[----:B--2---:R-:W2:Y:S02]  /*3c80*/  SYNCS.PHASECHK.TRANS64.TRYWAIT P0, [R0+URZ+0xb0], R2 ;  /* 0x0000b002000075a7 */ /* 0x004ea400080011ff */
[----:B--2---:R-:W-:Y:S05]  /*3c90*/  @!P0 BRA `(.L_x_70) ;  /* 0x00000068002c8947 */ /* 0x004fea0003800000 */
.L_x_200:
[----:B------:R-:W-:Y:S01]  /*3ca0*/  ISETP.GE.AND P0, PT, R26, 0x1, PT ;  /* 0x000000011a00780c */ /* 0x000fe20003f06270 */
[----:B------:R-:W3:Y:S01]  /*3cb0*/  LDS.128 R20, [R20+0x140] ;  /* 0x0001400014147984 */ /* 0x000ee20000000c00 */
[----:B--2---:R-:W-:Y:S01]  /*3cc0*/  VIADD R0, R0, 0xc0 ;  /* 0x000000c000007836 */ /* 0x004fe20000000000 */
[----:B------:R-:W-:Y:S01]  /*3cd0*/  @!PT LDS RZ, [RZ] ;  /* 0x00000000fffff984 */ /* 0x000fe20000000800 */
[----:B------:R-:W-:Y:S01]  /*3ce0*/  @!PT LDS RZ, [RZ] ;  /* 0x00000000fffff984 */ /* 0x000fe20000000800 */
[----:B------:R-:W-:Y:S01]  /*3cf0*/  @!PT LDS RZ, [RZ] ;  /* 0x00000000fffff984 */ /* 0x000fe20000000800 */
[----:B------:R-:W-:Y:S01]  /*3d00*/  @!PT LDS RZ, [RZ] ;  /* 0x00000000fffff984 */ /* 0x000fe20000000800 */
[----:B------:R2:W-:Y:S06]  /*3d10*/  MEMBAR.ALL.CTA ;  /* 0x0000000000007992 */ /* 0x0005ec0000008000 */
[----:B--2---:R-:W2:Y:S01]  /*3d20*/  FENCE.VIEW.ASYNC.S ;  /* 0x00000000000073c6 */ /* 0x004ea20000000000 */
[----:B------:R-:W-:Y:S04]  /*3d30*/  PRMT R0, RZ, 0x654, R0 ;  /* 0x00000654ff007816 */ /* 0x000fe80000000000 */
[----:B--2---:R2:W-:Y:S01]  /*3d40*/  SYNCS.ARRIVE.TRANS64.RED.A1T0 RZ, [R0+URZ], RZ ;  /* 0x000000ff00ff79a7 */ /* 0x0045e200081004ff */
[----:B---3--:R-:W-:Y:S11]  /*3d50*/  LOP3.LUT P3, RZ, R22, 0x1, RZ, 0xc0, !PT ;  /* 0x0000000116ff7812 */ /* 0x008ff6000786c0ff */
[----:B------:R-:W-:Y:S02]  /*3d60*/  @!UPT UIADD3 URZ, UPT, UPT, URZ, URZ, URZ ;  /* 0x000000fffffff290 */ /* 0x000fe4000fffe0ff */
[----:B------:R-:W-:Y:S02]  /*3d70*/  @P3 MOV R11, R20 ;  /* 0x00000014000b3202 */ /* 0x000fe40000000f00 */
[----:B------:R-:W-:Y:S01]  /*3d80*/  @P3 LOP3.LUT R10, R21, 0xffff, RZ, 0xc0, !PT ;  /* 0x0000ffff150a3812 */ /* 0x000fe200078ec0ff */
[----:B--2---:R-:W-:Y:S06]  /*3d90*/  @!P0 BRA `(.L_x_71) ;  /* 0x0000000000a48947 */ /* 0x004fec0003800000 */
[-C--:B-1----:R-:W-:Y:S01]  /*3da0*/  IMAD.HI.U32 R0, R19, R7.reuse, RZ ;  /* 0x0000000713007227 */ /* 0x082fe200078e00ff */
[----:B------:R-:W-:Y:S02]  /*3db0*/  ISETP.NE.AND P0, PT, R6, 0x1, PT ;  /* 0x000000010600780c */ /* 0x000fe40003f05270 */
[----:B------:R-:W-:Y:S01]  /*3dc0*/  ISETP.NE.AND P2, PT, R26, 0x1, PT ;  /* 0x000000011a00780c */ /* 0x000fe20003f45270 */
[----:B----4-:R-:W-:Y:S01]  /*3dd0*/  IMAD.HI.U32 R9, R24, R16, RZ ;  /* 0x0000001018097227 */ /* 0x010fe200078e00ff */
[----:B------:R-:W-:Y:S02]  /*3de0*/  SHF.R.U32.HI R0, RZ, R18, R0 ;  /* 0x00000012ff007219 */ /* 0x000fe40000011600 */
[----:B------:R-:W-:Y:S01]  /*3df0*/  ISETP.NE.AND P4, PT, R3, 0x1, PT ;  /* 0x000000010300780c */ /* 0x000fe20003f85270 */
[----:B------:R-:W-:Y:S01]  /*3e00*/  IMAD.HI.U32 R13, R10, R7, RZ ;  /* 0x000000070a0d7227 */ /* 0x000fe200078e00ff */
[----:B------:R-:W-:Y:S02]  /*3e10*/  SHF.R.U32.HI R9, RZ, R17, R9 ;  /* 0x00000011ff097219 */ /* 0x000fe40000011609 */
[----:B------:R-:W-:Y:S01]  /*3e20*/  SEL R0, R19, R0, !P0 ;  /* 0x0000000013007207 */ /* 0x000fe20004000000 */
[----:B------:R-:W-:Y:S01]  /*3e30*/  IMAD.HI.U32 R12, R11, R16, RZ ;  /* 0x000000100b0c7227 */ /* 0x000fe200078e00ff */
[----:B------:R-:W-:Y:S03]  /*3e40*/  SEL R9, R24, R9, !P4 ;  /* 0x0000000918097207 */ /* 0x000fe60006000000 */
[-C--:B------:R-:W-:Y:S01]  /*3e50*/  IMAD.HI.U32 R8, R0, R4.reuse, RZ ;  /* 0x0000000400087227 */ /* 0x080fe200078e00ff */
[----:B------:R-:W-:Y:S03]  /*3e60*/  SHF.R.U32.HI R12, RZ, R17, R12 ;  /* 0x00000011ff0c7219 */ /* 0x000fe6000001160c */
[----:B------:R-:W-:Y:S01]  /*3e70*/  IMAD.HI.U32 R2, R9, R4, RZ ;  /* 0x0000000409027227 */ /* 0x000fe200078e00ff */
[-C--:B------:R-:W-:Y:S02]  /*3e80*/  @P2 SHF.R.U32.HI R0, RZ, R5.reuse, R8 ;  /* 0x00000005ff002219 */ /* 0x080fe40000011608 */
[----:B------:R-:W-:Y:S02]  /*3e90*/  SHF.R.U32.HI R8, RZ, R18, R13 ;  /* 0x00000012ff087219 */ /* 0x000fe4000001160d */
[----:B------:R-:W-:Y:S01]  /*3ea0*/  @P2 SHF.R.U32.HI R9, RZ, R5, R2 ;  /* 0x00000005ff092219 */ /* 0x000fe20000011602 */
[----:B------:R-:W-:Y:S01]  /*3eb0*/  IMAD R0, R26, R0, RZ ;  /* 0x000000001a007224 */ /* 0x000fe200078e02ff */
[----:B------:R-:W-:Y:S02]  /*3ec0*/  SEL R8, R10, R8, !P0 ;  /* 0x000000080a087207 */ /* 0x000fe40004000000 */
[----:B------:R-:W-:Y:S01]  /*3ed0*/  SEL R2, R11, R12, !P4 ;  /* 0x0000000c0b027207 */ /* 0x000fe20006000000 */
[----:B------:R-:W-:Y:S01]  /*3ee0*/  IMAD R12, R26, R9, RZ ;  /* 0x000000091a0c7224 */ /* 0x000fe200078e02ff */
[C---:B------:R-:W-:Y:S01]  /*3ef0*/  ISETP.GE.AND P0, PT, R8.reuse, R0, PT ;  /* 0x000000000800720c */ /* 0x040fe20003f06270 */
[----:B------:R-:W-:Y:S03]  /*3f00*/  IMAD.HI.U32 R0, R8, R4, RZ ;  /* 0x0000000408007227 */ /* 0x000fe600078e00ff */
[----:B------:R-:W-:Y:S02]  /*3f10*/  ISETP.GE.OR P0, PT, R2, R12, P0 ;  /* 0x0000000c0200720c */ /* 0x000fe40000706670 */
[-C--:B------:R-:W-:Y:S04]  /*3f20*/  SHF.R.U32.HI R0, RZ, R5.reuse, R0 ;  /* 0x00000005ff007219 */ /* 0x080fe80000011600 */
[----:B------:R-:W-:Y:S05]  /*3f30*/  SEL R13, R8, R0, !P2 ;  /* 0x00000000080d7207 */ /* 0x000fea0005000000 */
[----:B------:R-:W-:Y:S02]  /*3f40*/  IMAD.MOV R12, RZ, RZ, -R13 ;  /* 0x000000ffff0c7224 */ /* 0x000fe400078e0a0d */
[----:B------:R-:W-:Y:S04]  /*3f50*/  @!P0 IMAD.HI.U32 R0, R2, R4, RZ ;  /* 0x0000000402008227 */ /* 0x000fe800078e00ff */
[----:B------:R-:W-:Y:S01]  /*3f60*/  IMAD R12, R26, R12, R8 ;  /* 0x0000000c1a0c7224 */ /* 0x000fe200078e0208 */
[----:B------:R-:W-:Y:S04]  /*3f70*/  @!P0 SHF.R.U32.HI R0, RZ, R5, R0 ;  /* 0x00000005ff008219 */ /* 0x000fe80000011600 */
[----:B------:R-:W-:Y:S04]  /*3f80*/  @!P0 SEL R0, R2, R0, !P2 ;  /* 0x0000000002008207 */ /* 0x000fe80005000000 */
[----:B------:R-:W-:Y:S01]  /*3f90*/  @!P0 IADD3 R13, PT, PT, R13, -R0, RZ ;  /* 0x800000000d0d8210 */ /* 0x000fe20007ffe0ff */
[----:B------:R-:W-:Y:S01]  /*3fa0*/  @!P0 IMAD R0, R9, R12, R0 ;  /* 0x0000000c09008224 */ /* 0x000fe200078e0200 */
[----:B------:R-:W-:Y:S01]  /*3fb0*/  IADD3 R9, PT, PT, -R8, RZ, RZ ;  /* 0x000000ff08097210 */ /* 0x000fe20007ffe1ff */
[--C-:B------:R-:W-:Y:S02]  /*3fc0*/  IMAD.MOV R12, RZ, RZ, -R2.reuse ;  /* 0x000000ffff0c7224 */ /* 0x100fe400078e0a02 */
[----:B------:R-:W-:Y:S02]  /*3fd0*/  @!P0 IMAD R8, R13, R26, R2 ;  /* 0x0000001a0d088224 */ /* 0x000fe400078e0202 */
[----:B------:R-:W-:Y:S02]  /*3fe0*/  @!P0 IMAD.MOV.U32 R2, RZ, RZ, R0 ;  /* 0x000000ffff028224 */ /* 0x000fe400078e0000 */
[----:B------:R-:W-:Y:S02]  /*3ff0*/  IMAD R11, R3, R12, R11 ;  /* 0x0000000c030b7224 */ /* 0x000fe400078e020b */
[----:B------:R-:W-:Y:S02]  /*4000*/  IMAD R10, R6, R9, R10 ;  /* 0x00000009060a7224 */ /* 0x000fe400078e020a */
[----:B------:R-:W-:Y:S02]  /*4010*/  IMAD R11, R2, R3, R11 ;  /* 0x00000003020b7224 */ /* 0x000fe400078e020b */
[----:B------:R-:W-:Y:S02]  /*4020*/  IMAD R10, R8, R6, R10 ;  /* 0x00000006080a7224 */ /* 0x000fe400078e020a */
.L_x_71:
[----:B------:R-:W-:Y:S05]  /*4030*/  BRA.U UP1, `(.L_x_72) ;  /* 0x0000000101107547 */ /* 0x000fea000b800000 */
[----:B------:R-:W-:Y:S04]  /*4040*/  MOV R2, UR6 ;  /* 0x0000000600027c02 */ /* 0x000fe80008000f00 */
[----:B------:R-:W-:Y:S04]  /*4050*/  SHF.L.U32 R2, R2, 0x1f, RZ ;  /* 0x0000001f02027819 */ /* 0x000fe800000006ff */
[----:B------:R-:W2:Y:S02]  /*4060*/  SYNCS.PHASECHK.TRANS64.TRYWAIT P0, [UR7+0xa8], R2 ;  /* 0x0000a802ff0075a7 */ /* 0x000ea40008001107 */
[----:B--2---:R-:W-:Y:S05]  /*4070*/  @!P0 BRA `(.L_x_73) ;  /* 0x0000006400488947 */ /* 0x004fea0003800000 */
.L_x_72:
[----:B------:R-:W-:Y:S01]  /*4080*/  R2UR UR43, R15 ;  /* 0x000000000f2b72ca */ /* 0x000fe200000e0000 */
[----:B------:R-:W-:Y:S01]  /*4090*/  IMAD.MOV.U32 R32, RZ, RZ, 0x1 ;  /* 0x00000001ff207424 */ /* 0x000fe200078e00ff */
[----:B------:R-:W-:Y:S02]  /*40a0*/  R2UR UR42, R14 ;  /* 0x000000000e2a72ca */ /* 0x000fe400000e0000 */
[----:B------:R-:W-:Y:S02]  /*40b0*/  ISETP.NE.U32.AND P2, PT, RZ, UR4, PT ;  /* 0x00000004ff007c0c */ /* 0x000fe4000bf45070 */
[----:B------:R-:W-:Y:S02]  /*40c0*/  SHF.L.U32 R32, R32, 0x1f, RZ ;  /* 0x0000001f20207819 */ /* 0x000fe400000006ff */
[----:B------:R-:W-:Y:S05]  /*40d0*/  ISETP.NE.AND.EX P2, PT, RZ, UR5, PT, P2 ;  /* 0x00000005ff007c0c */ /* 0x000fea000bf45320 */
[----:B------:R-:W-:Y:S02]  /*40e0*/  USHF.L.U32 UR43, UR43, 0x7, URZ ;  /* 0x000000072b2b7899 */ /* 0x000fe400080006ff */
[----:B------:R-:W-:Y:S01]  /*40f0*/  USHF.L.U32 UR42, UR42, 0x7, URZ ;  /* 0x000000072a2a7899 */ /* 0x000fe200080006ff */
[----:B------:R-:W-:Y:S11]  /*4100*/  BRA.U !UP3, `(.L_x_74) ;  /* 0x000000010b347547 */ /* 0x000ff6000b800000 */
[----:B------:R-:W-:Y:S01]  /*4110*/  UPLOP3.LUT UP0, UPT, UPT, UPT, UP2, 0x80, 0x8 ;  /* 0x000000000008789c */ /* 0x000fe20003f0f020 */
[----:B--2---:R-:W-:Y:S02]  /*4120*/  HFMA2 R0, -RZ, RZ, 0, 5.9604644775390625e-08 ;  /* 0x00000001ff007431 */ /* 0x004fe400000001ff */
[----:B------:R-:W-:Y:S03]  /*4130*/  IMAD.MOV.U32 R64, RZ, RZ, 0x1 ;  /* 0x00000001ff407424 */ /* 0x000fe600078e00ff */
[----:B------:R-:W-:Y:S05]  /*4140*/  PLOP3.LUT P0, PT, PT, PT, UP0, 0x80, 0x8 ;  /* 0x000000000008781c */ /* 0x000fea0003f0f008 */
[----:B------:R-:W2:Y:S01]  /*4150*/  @UP0 LDCU.64 UR10, c[0x0][0x888] ;  /* 0x00011100ff0a07ac */ /* 0x000ea20008000a00 */
[----:B------:R-:W-:Y:S07]  /*4160*/  @UP0 UIMAD UR8, UR36, UR4, URZ ;  /* 0x00000004240802a4 */ /* 0x000fee000f8e02ff */
[----:B------:R-:W-:Y:S01]  /*4170*/  @!P0 PRMT R64, R0, 0x7610, R64 ;  /* 0x0000761000408816 */ /* 0x000fe20000000040 */
[----:B--2---:R-:W-:Y:S03]  /*4180*/  @UP0 UIMAD.WIDE UR10, UR8, 0x4, UR10 ;  /* 0x00000004080a08a5 */ /* 0x004fe6000f8e020a */
[----:B------:R-:W2:Y:S03]  /*4190*/  @!UP0 LDCU UR8, c[0x0][0x880] ;  /* 0x00011000ff0887ac */ /* 0x000ea60008000800 */
[----:B------:R-:W-:Y:S01]  /*41a0*/  IMAD.U32 R8, RZ, RZ, UR10 ;  /* 0x0000000aff087e24 */ /* 0x000fe2000f8e00ff */
[----:B------:R-:W-:Y:S05]  /*41b0*/  MOV R9, UR11 ;  /* 0x0000000b00097c02 */ /* 0x000fea0008000f00 */
[----:B-----5:R3:W5:Y:S02]  /*41c0*/  @P0 LDG.E R35, desc[UR46][R8.64] ;  /* 0x0000002e08230981 */ /* 0x020764000c1e1900 */
[----:B--23--:R-:W-:Y:S07]  /*41d0*/  @!P0 IMAD.U32 R35, RZ, RZ, UR8 ;  /* 0x00000008ff238e24 */ /* 0x00cfee000f8e00ff */
.L_x_74:
[----:B-----5:R-:W-:Y:S01]  /*41e0*/  @!P2 FSETP.EQ.AND P0, PT, R35, RZ, PT ;  /* 0x000000ff2300a20b */ /* 0x020fe20003f02000 */
[----:B------:R-:W-:Y:S01]  /*41f0*/  @!UPT UIADD3 URZ, UPT, UPT, URZ, URZ, URZ ;  /* 0x000000fffffff290 */ /* 0x000fe2000fffe0ff */
[----:B------:R-:W-:Y:S11]  /*4200*/  @!P2 BRA `(.L_x_75) ;  /* 0x000000000014a947 */ /* 0x000ff60003800000 */
[----:B------:R-:W-:Y:S02]  /*4210*/  LOP3.LUT P2, RZ, R64, 0xff, RZ, 0xc0, !PT ;  /* 0x000000ff40ff7812 */ /* 0x000fe4000784c0ff */
[----:B------:R-:W-:Y:S04]  /*4220*/  PLOP3.LUT P0, PT, PT, PT, UP0, 0x80, 0x8 ;  /* 0x000000000008781c */ /* 0x000fe80003f0f008 */
[----:B------:R-:W-:Y:S07]  /*4230*/  PLOP3.LUT P0, PT, P0, PT, PT, 0x8, 0x80 ;  /* 0x000000000080781c */ /* 0x000fee000070e170 */
[----:B------:R-:W-:Y:S11]  /*4240*/  @P2 FSETP.EQ.AND P0, PT, R35, RZ, PT ;  /* 0x000000ff2300220b */ /* 0x000ff60003f02000 */
[----:B------:R-:W-:Y:S02]  /*4250*/  @!UPT UIADD3 URZ, UPT, UPT, URZ, URZ, URZ ;  /* 0x000000fffffff290 */ /* 0x000fe4000fffe0ff */
.L_x_75:
[----:B------:R-:W3:Y:S01]  /*4260*/  SYNCS.PHASECHK.TRANS64.TRYWAIT P2, [UR7+0x80], R32 ;  /* 0x00008020ff0075a7 */ /* 0x000ee20008041107 */
[----:B------:R-:W-:Y:S04]  /*4270*/  ELECT P4, URZ, PT ;  /* 0x0000000000ff782f */ /* 0x000fe80003880000 */
[----:B------:R-:W-:Y:S11]  /*4280*/  PLOP3.LUT P4, PT, P0, P4, PT, 0xf2, 0x2f ;  /* 0x00000000002f781c */ /* 0x000ff60000789e72 */
[----:B------:R-:W-:Y:S02]  /*4290*/  @!UPT UIADD3 URZ, UPT, UPT, URZ, URZ, URZ ;  /* 0x000000fffffff290 */ /* 0x000fe4000fffe0ff */
[----:B-1----:R-:W-:Y:S05]  /*42a0*/  @!P4 IADD3 R8, P0, PT, R30, 0x580, RZ ;  /* 0x000005801e08c810 */ /* 0x002fea0007f1e0ff */
[----:B--2---:R-:W-:Y:S01]  /*42b0*/  @!P4 IMAD.X R2, RZ, RZ, R31, P0 ;  /* 0x000000ffff02c224 */ /* 0x004fe200000e061f */
[----:B---3--:R-:W-:Y:S07]  /*42c0*/  @!P2 BRA `(.L_x_76) ;  /* 0x0000006000cca947 */ /* 0x008fee0003800000 */
.L_x_203:
[----:B------:R-:W-:Y:S01]  /*42d0*/  @!P4 R2UR UR9, R8 ;  /* 0x000000000809c2ca */ /* 0x000fe200000e0000 */
[----:B------:R-:W-:Y:S01]  /*42e0*/  VOTEU.ALL UP1, P4 ;  /* 0x0000000000ff7886 */ /* 0x000fe20002020000 */
[----:B------:R-:W-:Y:S01]  /*42f0*/  @!P4 R2UR UR8, R2 ;  /* 0x000000000208c2ca */ /* 0x000fe200000e0000 */
[----:B-1----:R-:W-:Y:S01]  /*4300*/  @!P4 IMAD.MOV.U32 R0, RZ, RZ, 0x2000 ;  /* 0x00002000ff00c424 */ /* 0x002fe200078e00ff */
[----:B------:R-:W-:Y:S01]  /*4310*/  UMOV UR44, UR36 ;  /* 0x00000024002c7c82 */ /* 0x000fe20008000000 */
[----:B------:R-:W-:Y:S02]  /*4320*/  UPRMT UR21, UR37, 0x654, UR41 ;  /* 0x0000065425157896 */ /* 0x000fe40008000029 */
[----:B------:R-:W-:Y:S01]  /*4330*/  @!UP1 UIADD3 UR40, UPT, UPT, UR7, 0x200, URZ ;  /* 0x0000020007289890 */ /* 0x000fe2000fffe0ff */
[----:B------:R-:W-:Y:S05]  /*4340*/  VOTEU.ALL UP1, P4 ;  /* 0x0000000000ff7886 */ /* 0x000fea0002020000 */
[----:B------:R-:W-:Y:S01]  /*4350*/  IMAD.U32 R8, RZ, RZ, UR9 ;  /* 0x00000009ff087e24 */ /* 0x000fe2000f8e00ff */
[----:B------:R-:W-:Y:S01]  /*4360*/  UMOV UR9, 0x10000000 ;  /* 0x1000000000097882 */ /* 0x000fe20000000000 */
[----:B------:R-:W-:Y:S01]  /*4370*/  IMAD.U32 R9, RZ, RZ, UR8 ;  /* 0x00000008ff097e24 */ /* 0x000fe2000f8e00ff */
[----:B------:R-:W-:Y:S02]  /*4380*/  UMOV UR8, 0x0 ;  /* 0x0000000000087882 */ /* 0x000fe40000000000 */
[----:B------:R-:W-:Y:S02]  /*4390*/  @!P4 R2UR UR10, R8 ;  /* 0x00000000080ac2ca */ /* 0x000fe400000e0000 */
[----:B------:R-:W-:Y:S02]  /*43a0*/  @!P4 R2UR UR11, R9 ;  /* 0x00000000090bc2ca */ /* 0x000fe400000e0000 */
[----:B------:R-:W-:Y:S05]  /*43b0*/  @!P4 IADD3 R8, P0, PT, R30, 0x580, RZ ;  /* 0x000005801e08c810 */ /* 0x000fea0007f1e0ff */
[----:B------:R-:W-:Y:S06]  /*43c0*/  @!P4 IMAD.X R2, RZ, RZ, R31, P0 ;  /* 0x000000ffff02c224 */ /* 0x000fec00000e061f */
[----:B------:R1:W-:Y:S01]  /*43d0*/  @!UP1 UTMALDG.3D [UR40], [UR10], desc[UR8] ;  /* 0x000008280a0095b4 */ /* 0x0003e20008011000 */
[----:B------:R1:W-:Y:S01]  /*43e0*/  @!P4 SYNCS.ARRIVE.TRANS64.RED.A0TR RZ, [UR7+0x60], R0 ;  /* 0x00006000ffffc9a7 */ /* 0x0003e20008300407 */
[----:B------:R-:W-:Y:S01]  /*43f0*/  SYNCS.ARRIVE.TRANS64.RED.A1T0 RZ, [UR21], RZ ;  /* 0x000000ffffff79a7 */ /* 0x000fe20008100415 */
[----:B------:R-:W2:Y:S02]  /*4400*/  SYNCS.PHASECHK.TRANS64.TRYWAIT P2, [UR7+0x88], R32 ;  /* 0x00008820ff0075a7 */ /* 0x000ea40008041107 */
[----:B-12---:R-:W-:Y:S05]  /*4410*/  @!P2 BRA `(.L_x_77) ;  /* 0x000000600090a947 */ /* 0x006fea0003800000 */
.L_x_205:
[----:B------:R-:W-:Y:S01]  /*4420*/  @!P4 R2UR UR9, R8 ;  /* 0x000000000809c2ca */ /* 0x000fe200000e0000 */
[----:B------:R-:W-:Y:S01]  /*4430*/  VOTEU.ALL UP1, P4 ;  /* 0x0000000000ff7886 */ /* 0x000fe20002020000 */
[----:B------:R-:W-:Y:S01]  /*4440*/  @!P4 R2UR UR8, R2 ;  /* 0x000000000208c2ca */ /* 0x000fe200000e0000 */
[----:B-1----:R-:W-:Y:S01]  /*4450*/  @!P4 IMAD.MOV.U32 R0, RZ, RZ, 0x2000 ;  /* 0x00002000ff00c424 */ /* 0x002fe200078e00ff */
[----:B------:R-:W-:Y:S01]  /*4460*/  UMOV UR35, UR43 ;  /* 0x0000002b00237c82 */ /* 0x000fe20008000000 */
[----:B------:R-:W-:Y:S02]  /*4470*/  UPRMT UR15, UR37, 0x654, UR33 ;  /* 0x00000654250f7896 */ /* 0x000fe40008000021 */
[----:B------:R-:W-:Y:S02]  /*4480*/  @!UP1 UIADD3 UR34, UPT, UPT, UR42, 0x10, URZ ;  /* 0x000000102a229890 */ /* 0x000fe4000fffe0ff */
[----:B------:R-:W-:Y:S01]  /*4490*/  @!UP1 UIADD3 UR32, UPT, UPT, UR7, 0x2200, URZ ;  /* 0x0000220007209890 */ /* 0x000fe2000fffe0ff */
[----:B------:R-:W-:Y:S03]  /*44a0*/  VOTEU.ALL UP1, P4 ;  /* 0x0000000000ff7886 */ /* 0x000fe60002020000 */
        /* <DEDUP_REMOVED lines=13> */
.L_x_207:
[----:B------:R-:W-:Y:S01]  /*4580*/  @!P4 R2UR UR9, R8 ;  /* 0x000000000809c2ca */ /* 0x000fe200000e0000 */
[----:B------:R-:W-:Y:S01]  /*4590*/  VOTEU.ALL UP1, P4 ;  /* 0x0000000000ff7886 */ /* 0x000fe20002020000 */
[----:B------:R-:W-:Y:S01]  /*45a0*/  @!P4 R2UR UR8, R2 ;  /* 0x000000000208c2ca */ /* 0x000fe200000e0000 */
[----:B-1----:R-:W-:Y:S01]  /*45b0*/  @!P4 IMAD.MOV.U32 R0, RZ, RZ, 0x2000 ;  /* 0x00002000ff00c424 */ /* 0x002fe200078e00ff */
[----:B------:R-:W-:Y:S01]  /*45c0*/  UMOV UR27, UR43 ;  /* 0x0000002b001b7c82 */ /* 0x000fe20008000000 */
[----:B------:R-:W-:Y:S01]  /*45d0*/  UMOV UR28, UR36 ;  /* 0x00000024001c7c82 */ /* 0x000fe20008000000 */
[----:B------:R-:W-:Y:S02]  /*45e0*/  @!UP1 UIADD3 UR26, UPT, UPT, UR42, 0x20, URZ ;  /* 0x000000202a1a9890 */ /* 0x000fe4000fffe0ff */
[----:B------:R-:W-:Y:S01]  /*45f0*/  @!UP1 UIADD3 UR24, UPT, UPT, UR7, 0x4200, URZ ;  /* 0x0000420007189890 */ /* 0x000fe2000fffe0ff */
[----:B------:R-:W-:Y:S01]  /*4600*/  VOTEU.ALL UP1, P4 ;  /* 0x0000000000ff7886 */ /* 0x000fe20002020000 */
[----:B------:R-:W-:Y:S03]  /*4610*/  UPRMT UR14, UR37, 0x654, UR25 ;  /* 0x00000654250e7896 */ /* 0x000fe60008000019 */
        /* <DEDUP_REMOVED lines=13> */
.L_x_209:
[----:B------:R-:W-:Y:S01]  /*46f0*/  @!P4 R2UR UR9, R8 ;  /* 0x000000000809c2ca */ /* 0x000fe200000e0000 */
[----:B------:R-:W-:Y:S01]  /*4700*/  VOTEU.ALL UP1, P4 ;  /* 0x0000000000ff7886 */ /* 0x000fe20002020000 */
[----:B------:R-:W-:Y:S01]  /*4710*/  @!P4 R2UR UR8, R2 ;  /* 0x000000000208c2ca */ /* 0x000fe200000e0000 */
[----:B-1----:R-:W-:Y:S01]  /*4720*/  @!P4 IMAD.MOV.U32 R0, RZ, RZ, 0x2000 ;  /* 0x00002000ff00c424 */ /* 0x002fe200078e00ff */
[----:B------:R-:W-:Y:S01]  /*4730*/  UMOV UR19, UR43 ;  /* 0x0000002b00137c82 */ /* 0x000fe20008000000 */
[----:B------:R-:W-:Y:S01]  /*4740*/  UMOV UR20, UR36 ;  /* 0x0000002400147c82 */ /* 0x000fe20008000000 */
[----:B------:R-:W-:Y:S01]  /*4750*/  @!UP1 UIADD3 UR18, UPT, UPT, UR42, 0x30, URZ ;  /* 0x000000302a129890 */ /* 0x000fe2000fffe0ff */
[----:B------:R-:W-:Y:S01]  /*4760*/  SHF.L.U32 R14, RZ, 0x1f, RZ ;  /* 0x0000001fff0e7819 */ /* 0x000fe200000006ff */
        /* <DEDUP_REMOVED lines=16> */
.L_x_211:
[----:B------:R-:W-:Y:S01]  /*4870*/  @!P4 R2UR UR9, R8 ;  /* 0x000000000809c2ca */ /* 0x000fe200000e0000 */
[----:B------:R-:W-:Y:S01]  /*4880*/  VOTEU.ALL UP1, P4 ;  /* 0x0000000000ff7886 */ /* 0x000fe20002020000 */
[----:B------:R-:W-:Y:S01]  /*4890*/  @!P4 R2UR UR8, R2 ;  /* 0x000000000208c2ca */ /* 0x000fe200000e0000 */
[----:B-1----:R-:W-:Y:S01]  /*48a0*/  @!P4 IMAD.MOV.U32 R0, RZ, RZ, 0x2000 ;  /* 0x00002000ff00c424 */ /* 0x002fe200078e00ff */
[----:B------:R-:W-:Y:S01]  /*48b0*/  UMOV UR18, 0x0 ;  /* 0x0000000000127882 */ /* 0x000fe20000000000 */
[----:B------:R-:W-:Y:S01]  /*48c0*/  UMOV UR19, 0x10000000 ;  /* 0x1000000000137882 */ /* 0x000fe20000000000 */
[----:B------:R-:W-:Y:S01]  /*48d0*/  @!UP1 UIADD3 UR10, UPT, UPT, UR42, 0x40, URZ ;  /* 0x000000402a0a9890 */ /* 0x000fe2000fffe0ff */
[----:B------:R-:W-:Y:S01]  /*48e0*/  UMOV UR11, UR43 ;  /* 0x0000002b000b7c82 */ /* 0x000fe20008000000 */
[----:B------:R-:W-:Y:S05]  /*48f0*/  UMOV UR12, UR36 ;  /* 0x00000024000c7c82 */ /* 0x000fea0008000000 */
[----:B------:R-:W-:Y:S01]  /*4900*/  IMAD.U32 R8, RZ, RZ, UR9 ;  /* 0x00000009ff087e24 */ /* 0x000fe2000f8e00ff */
[----:B------:R-:W-:Y:S01]  /*4910*/  UMOV UR9, UR41 ;  /* 0x0000002900097c82 */ /* 0x000fe20008000000 */
[----:B------:R-:W-:Y:S01]  /*4920*/  IMAD.U32 R9, RZ, RZ, UR8 ;  /* 0x00000008ff097e24 */ /* 0x000fe2000f8e00ff */
[----:B------:R-:W-:Y:S02]  /*4930*/  @!UP1 UIADD3 UR8, UPT, UPT, UR7, 0x200, URZ ;  /* 0x0000020007089890 */ /* 0x000fe4000fffe0ff */
[----:B------:R-:W-:Y:S01]  /*4940*/  @!P4 R2UR UR22, R8 ;  /* 0x000000000816c2ca */ /* 0x000fe200000e0000 */
[----:B------:R-:W-:Y:S01]  /*4950*/  VOTEU.ALL UP1, P4 ;  /* 0x0000000000ff7886 */ /* 0x000fe20002020000 */
        /* <DEDUP_REMOVED lines=8> */
.L_x_213:
        /* <DEDUP_REMOVED lines=23> */
.L_x_215:
[----:B------:R-:W2:Y:S01]  /*4b50*/  LDC.64 R12, c[0x0][0xb18] ;  /* 0x0002c600ff0c7b82 */ /* 0x000ea20000000a00 */
[----:B------:R-:W-:Y:S01]  /*4b60*/  @!P4 R2UR UR8, R2 ;  /* 0x000000000208c2ca */ /* 0x000fe200000e0000 */
[----:B------:R-:W-:Y:S01]  /*4b70*/  VOTEU.ALL UP1, P4 ;  /* 0x0000000000ff7886 */ /* 0x000fe20002020000 */
[----:B------:R-:W-:Y:S01]  /*4b80*/  @!P4 R2UR UR9, R8 ;  /* 0x000000000809c2ca */ /* 0x000fe200000e0000 */
[----:B-1----:R-:W-:Y:S01]  /*4b90*/  @!P4 IMAD.MOV.U32 R0, RZ, RZ, 0x2000 ;  /* 0x00002000ff00c424 */ /* 0x002fe200078e00ff */
[----:B------:R-:W-:Y:S03]  /*4ba0*/  UMOV UR18, 0x0 ;  /* 0x0000000000127882 */ /* 0x000fe60000000000 */
[----:B------:R-:W1:Y:S01]  /*4bb0*/  @!P1 LDC R2, c[0x0][0xb0c] ;  /* 0x0002c300ff029b82 */ /* 0x000e620000000800 */
[----:B------:R-:W-:Y:S01]  /*4bc0*/  @!UP1 UIADD3 UR10, UPT, UPT, UR42, 0x60, URZ ;  /* 0x000000602a0a9890 */ /* 0x000fe2000fffe0ff */
[----:B------:R-:W-:Y:S01]  /*4bd0*/  @P3 SHF.R.U32.HI R27, RZ, 0x10, R21 ;  /* 0x00000010ff1b3819 */ /* 0x000fe20000011615 */
[----:B------:R-:W-:Y:S01]  /*4be0*/  UMOV UR19, 0x10000000 ;  /* 0x1000000000137882 */ /* 0x000fe20000000000 */
[----:B------:R-:W-:Y:S01]  /*4bf0*/  UMOV UR11, UR43 ;  /* 0x0000002b000b7c82 */ /* 0x000fe20008000000 */
[----:B------:R-:W-:Y:S01]  /*4c00*/  UMOV UR12, UR36 ;  /* 0x00000024000c7c82 */ /* 0x000fe20008000000 */
[----:B------:R-:W-:Y:S02]  /*4c10*/  VIADD R29, R29, 0x1 ;  /* 0x000000011d1d7836 */ /* 0x000fe40000000000 */
[----:B------:R-:W-:Y:S01]  /*4c20*/  IMAD.U32 R9, RZ, RZ, UR8 ;  /* 0x00000008ff097e24 */ /* 0x000fe2000f8e00ff */
[----:B------:R-:W-:Y:S01]  /*4c30*/  @!UP1 UIADD3 UR8, UPT, UPT, UR7, 0x4200, URZ ;  /* 0x0000420007089890 */ /* 0x000fe2000fffe0ff */
[----:B------:R-:W-:Y:S01]  /*4c40*/  IMAD.U32 R8, RZ, RZ, UR9 ;  /* 0x00000009ff087e24 */ /* 0x000fe2000f8e00ff */
[----:B------:R-:W-:Y:S01]  /*4c50*/  VOTEU.ALL UP1, P4 ;  /* 0x0000000000ff7886 */ /* 0x000fe20002020000 */
[----:B------:R-:W-:Y:S01]  /*4c60*/  UMOV UR9, UR25 ;  /* 0x0000001900097c82 */ /* 0x000fe20008000000 */
[----:B------:R-:W-:Y:S02]  /*4c70*/  @!P4 R2UR UR21, R9 ;  /* 0x000000000915c2ca */ /* 0x000fe400000e0000 */
[----:B------:R-:W-:Y:S02]  /*4c80*/  @!P4 R2UR UR20, R8 ;  /* 0x000000000814c2ca */ /* 0x000fe400000e0000 */
[----:B------:R-:W3:Y:S11]  /*4c90*/  LDC.64 R8, c[0x0][0xb10] ;  /* 0x0002c400ff087b82 */ /* 0x000ef60000000a00 */
[----:B------:R1:W-:Y:S01]  /*4ca0*/  @!UP1 UTMALDG.3D [UR8], [UR20], desc[UR18] ;  /* 0x00001208140095b4 */ /* 0x0003e20008011000 */
[----:B------:R5:W-:Y:S01]  /*4cb0*/  @!P4 SYNCS.ARRIVE.TRANS64.RED.A0TR RZ, [UR7+0x70], R0 ;  /* 0x00007000ffffc9a7 */ /* 0x000be20008300407 */
[C---:B---3--:R-:W-:Y:S01]  /*4cc0*/  @!P1 IMAD.HI.U32 R8, R11.reuse, R8, RZ ;  /* 0x000000080b089227 */ /* 0x048fe200078e00ff */
[----:B--2---:R-:W-:Y:S02]  /*4cd0*/  @!P1 ISETP.NE.AND P0, PT, R12, 0x1, PT ;  /* 0x000000010c00980c */ /* 0x004fe40003f05270 */
[----:B-1----:R-:W-:Y:S01]  /*4ce0*/  @!P1 ISETP.NE.AND P2, PT, R2, 0x1, PT ;  /* 0x000000010200980c */ /* 0x002fe20003f45270 */
[----:B------:R-:W-:Y:S01]  /*4cf0*/  SYNCS.ARRIVE.TRANS64.RED.A1T0 RZ, [UR14], RZ ;  /* 0x000000ffffff79a7 */ /* 0x000fe2000810040e */
[C---:B------:R-:W-:Y:S01]  /*4d00*/  @!P1 IMAD.HI.U32 R13, R10.reuse, R13, RZ ;  /* 0x0000000d0a0d9227 */ /* 0x040fe200078e00ff */
[----:B------:R-:W-:Y:S04]  /*4d10*/  @!P1 SHF.R.U32.HI R8, RZ, R9, R8 ;  /* 0x00000009ff089219 */ /* 0x000fe80000011608 */
[----:B------:R-:W-:Y:S01]  /*4d20*/  @!P1 SEL R8, R11, R8, !P2 ;  /* 0x000000080b089207 */ /* 0x000fe20005000000 */
[----:B------:R-:W1:Y:S01]  /*4d30*/  SYNCS.PHASECHK.TRANS64.TRYWAIT P5, [UR7+0x98], R14 ;  /* 0x0000980eff0075a7 */ /* 0x000e6200080a1107 */
[----:B-----5:R-:W2:Y:S02]  /*4d40*/  @!P1 LDC R0, c[0x0][0xb20] ;  /* 0x0002c800ff009b82 */ /* 0x020ea40000000800 */
[----:B--2---:R-:W-:Y:S04]  /*4d50*/  @!P1 SHF.R.U32.HI R0, RZ, R0, R13 ;  /* 0x00000000ff009219 */ /* 0x004fe8000001160d */
[----:B------:R-:W-:Y:S05]  /*4d60*/  @!P1 SEL R9, R10, R0, !P0 ;  /* 0x000000000a099207 */ /* 0x000fea0004000000 */
[----:B------:R-:W-:Y:S02]  /*4d70*/  @!P1 IMAD.IADD R0, R9, 0x1, -R8 ;  /* 0x0000000109009824 */ /* 0x000fe400078e0a08 */
[----:B------:R-:W-:Y:S02]  /*4d80*/  @!P1 IMAD.IADD R8, R8, 0x1, -R9 ;  /* 0x0000000108089824 */ /* 0x000fe400078e0a09 */
[----:B------:R-:W-:Y:S02]  /*4d90*/  @!P1 IMAD R11, R0, R2, R11 ;  /* 0x00000002000b9224 */ /* 0x000fe400078e020b */
[----:B------:R-:W-:Y:S01]  /*4da0*/  @!P1 IMAD R10, R8, R12, R10 ;  /* 0x0000000c080a9224 */ /* 0x000fe200078e020a */
[----:B-1----:R-:W-:Y:S06]  /*4db0*/  @!P5 BRA `(.L_x_83) ;  /* 0x0000005800b8d947 */ /* 0x002fec0003800000 */
.L_x_217:
[----:B------:R-:W-:Y:S01]  /*4dc0*/  @!P4 IADD3 R2, P0, PT, R30, 0x580, RZ ;  /* 0x000005801e02c810 */ /* 0x000fe20007f1e0ff */
[----:B------:R-:W-:Y:S01]  /*4dd0*/  VOTEU.ALL UP1, P4 ;  /* 0x0000000000ff7886 */ /* 0x000fe20002020000 */
[----:B------:R-:W-:Y:S01]  /*4de0*/  UMOV UR18, 0x0 ;  /* 0x0000000000127882 */ /* 0x000fe20000000000 */
[----:B------:R-:W-:Y:S01]  /*4df0*/  UMOV UR19, 0x10000000 ;  /* 0x1000000000137882 */ /* 0x000fe20000000000 */
[----:B------:R-:W-:Y:S01]  /*4e00*/  @!P4 R2UR UR9, R2 ;  /* 0x000000000209c2ca */ /* 0x000fe200000e0000 */
[----:B-1----:R-:W-:Y:S01]  /*4e10*/  @!P4 IMAD.X R0, RZ, RZ, R31, P0 ;  /* 0x000000ffff00c224 */ /* 0x002fe200000e061f */
[----:B------:R-:W-:Y:S01]  /*4e20*/  @!UP1 UIADD3 UR10, UPT, UPT, UR42, 0x70, URZ ;  /* 0x000000702a0a9890 */ /* 0x000fe2000fffe0ff */
[----:B------:R-:W-:Y:S01]  /*4e30*/  ISETP.NE.AND P0, PT, R29, 0x2, PT ;  /* 0x000000021d00780c */ /* 0x000fe20003f05270 */
[----:B------:R-:W-:Y:S01]  /*4e40*/  UMOV UR11, UR43 ;  /* 0x0000002b000b7c82 */ /* 0x000fe20008000000 */
[----:B------:R-:W-:Y:S01]  /*4e50*/  UMOV UR12, UR36 ;  /* 0x00000024000c7c82 */ /* 0x000fe20008000000 */
[----:B------:R-:W-:Y:S01]  /*4e60*/  @!P4 R2UR UR8, R0 ;  /* 0x000000000008c2ca */ /* 0x000fe200000e0000 */
[----:B------:R-:W-:Y:S01]  /*4e70*/  IMAD.IADD R14, R10, 0x1, R62 ;  /* 0x000000010a0e7824 */ /* 0x000fe200078e023e */
[----:B------:R-:W-:Y:S01]  /*4e80*/  @P3 R2UR UR36, R27 ;  /* 0x000000001b2432ca */ /* 0x000fe200000e0000 */
[----:B------:R-:W-:Y:S01]  /*4e90*/  IMAD.IADD R15, R11, 0x1, R63 ;  /* 0x000000010b0f7824 */ /* 0x000fe200078e023f */
[----:B------:R-:W-:Y:S02]  /*4ea0*/  SEL R0, RZ, 0x1, P0 ;  /* 0x00000001ff007807 */ /* 0x000fe40000000000 */
[----:B------:R-:W-:Y:S01]  /*4eb0*/  SEL R29, R29, RZ, P0 ;  /* 0x000000ff1d1d7207 */ /* 0x000fe20000000000 */
[----:B------:R-:W-:Y:S01]  /*4ec0*/  IMAD.U32 R8, RZ, RZ, UR9 ;  /* 0x00000009ff087e24 */ /* 0x000fe2000f8e00ff */
[----:B------:R-:W-:Y:S01]  /*4ed0*/  UMOV UR9, UR17 ;  /* 0x0000001100097c82 */ /* 0x000fe20008000000 */
[----:B------:R-:W-:Y:S03]  /*4ee0*/  LOP3.LUT R28, R28, R0, RZ, 0x3c, !PT ;  /* 0x000000001c1c7212 */ /* 0x000fe600078e3cff */
[----:B------:R-:W-:Y:S01]  /*4ef0*/  @!P4 R2UR UR14, R8 ;  /* 0x00000000080ec2ca */ /* 0x000fe200000e0000 */
[----:B------:R-:W-:Y:S01]  /*4f00*/  IMAD.U32 R9, RZ, RZ, UR8 ;  /* 0x00000008ff097e24 */ /* 0x000fe2000f8e00ff */
[----:B------:R-:W-:Y:S01]  /*4f10*/  @!UP1 UIADD3 UR8, UPT, UPT, UR7, 0x6200, URZ ;  /* 0x0000620007089890 */ /* 0x000fe2000fffe0ff */
[----:B------:R-:W-:Y:S03]  /*4f20*/  VOTEU.ALL UP1, P4 ;  /* 0x0000000000ff7886 */ /* 0x000fe60002020000 */
[----:B------:R-:W-:Y:S11]  /*4f30*/  @!P4 R2UR UR15, R9 ;  /* 0x00000000090fc2ca */ /* 0x000ff600000e0000 */
[----:B------:R-:W-:Y:S02]  /*4f40*/  @!UPT UIADD3 URZ, UPT, UPT, URZ, URZ, URZ ;  /* 0x000000fffffff290 */ /* 0x000fe4000fffe0ff */
[----:B------:R2:W-:Y:S01]  /*4f50*/  @!UP1 UTMALDG.3D [UR8], [UR14], desc[UR18] ;  /* 0x000012080e0095b4 */ /* 0x0005e20008011000 */
[----:B------:R2:W-:Y:S01]  /*4f60*/  @!P4 SYNCS.ARRIVE.TRANS64.RED.A0TR RZ, [UR7+0x78], R25 ;  /* 0x00007819ffffc9a7 */ /* 0x0005e20008300407 */
[----:B------:R-:W-:Y:S01]  /*4f70*/  UPLOP3.LUT UP1, UPT, UPT, UPT, UPT, 0x80, 0x8 ;  /* 0x000000000008789c */ /* 0x000fe20003f2f070 */
[----:B------:R-:W-:Y:S01]  /*4f80*/  SYNCS.ARRIVE.TRANS64.RED.A1T0 RZ, [UR13], RZ ;  /* 0x000000ffffff79a7 */ /* 0x000fe2000810040d */
[----:B------:R-:W-:Y:S09]  /*4f90*/  @P3 BRA `(.L_x_84) ;  /* 0xffffffec002c3947 */ /* 0x000ff2000383ffff */
[----:B------:R-:W1:Y:S02]  /*4fa0*/  SYNCS.PHASECHK.TRANS64.TRYWAIT P0, [UR7+0x80], R32 ;  /* 0x00008020ff0075a7 */ /* 0x000e640008001107 */
[----:B-1----:R-:W-:Y:S05]  /*4fb0*/  @!P0 BRA `(.L_x_85) ;  /* 0x0000005800508947 */ /* 0x002fea0003800000 */
.L_x_219:
[----:B------:R-:W3:Y:S02]  /*4fc0*/  SYNCS.PHASECHK.TRANS64.TRYWAIT P0, [UR7+0x88], R32 ;  /* 0x00008820ff0075a7 */ /* 0x000ee40008001107 */
[----:B---3--:R-:W-:Y:S05]  /*4fd0*/  @!P0 BRA `(.L_x_86) ;  /* 0x0000005800608947 */ /* 0x008fea0003800000 */
.L_x_221:
[----:B------:R-:W3:Y:S01]  /*4fe0*/  SYNCS.PHASECHK.TRANS64.TRYWAIT P0, [UR7+0x90], R32 ;  /* 0x00009020ff0075a7 */ /* 0x000ee20008001107 */
[----:B-1----:R-:W-:Y:S01]  /*4ff0*/  HFMA2 R0, -RZ, RZ, 0, 5.9604644775390625e-08 ;  /* 0x00000001ff007431 */ /* 0x002fe200000001ff */
[----:B---3--:R-:W-:Y:S06]  /*5000*/  @!P0 BRA `(.L_x_87) ;  /* 0x00000058006c8947 */ /* 0x008fec0003800000 */
.L_x_223:
[----:B-1----:R-:W-:Y:S02]  /*5010*/  MOV R2, UR7 ;  /* 0x0000000700027c02 */ /* 0x002fe40008000f00 */
[----:B------:R-:W-:-:S07]  /*5020*/  SHF.L.U32 R0, R0, 0x1f, RZ ;  /* 0x0000001f00007819 */ /* 0x000fce00000006ff */
.L_x_88:
[----:B-1----:R1:W3:Y:S02]  /*5030*/  SYNCS.PHASECHK.TRANS64.TRYWAIT P0, [R2+URZ+0x98], R0 ;  /* 0x00009800020075a7 */ /* 0x0022e400080011ff */
[----:B---3--:R-:W-:Y:S05]  /*5040*/  @!P0 NANOSLEEP.SYNCS 0x989680 ;  /* 0x009896800000895d */ /* 0x008fea0003900000 */
[----:B------:R-:W3:Y:S02]  /*5050*/  @!P0 SYNCS.PHASECHK.TRANS64 P0, [R2+URZ+0x98], R0 ;  /* 0x00009800020085a7 */ /* 0x000ee400080010ff */
[----:B--23--:R-:W-:Y:S05]  /*5060*/  @P0 EXIT ;  /* 0x000000000000094d */ /* 0x00cfea0003800000 */
[----:B------:R-:W-:Y:S05]  /*5070*/  BRA `(.L_x_88) ;  /* 0xfffffffc00ec7947 */ /* 0x000fea000383ffff */
.L_x_69:
[----:B------:R-:W-:-:S06]  /*5080*/  UISETP.GE.AND UP1, UPT, UR8, 0x4, UPT ;  /* 0x000000040800788c */ /* 0x000fcc000bf26270 */
[----:B------:R-:W-:-:S13]  /*5090*/  PLOP3.LUT P0, PT, PT, PT, UP1, 0x80, 0x8 ;  /* 0x000000000008781c */ /* 0x000fda0003f0f018 */
[----:B------:R-:W-:Y:S05]  /*50a0*/  @!P0 EXIT ;  /* 0x000000000000894d */ /* 0x000fea0003800000 */
[----:B------:R-:W-:Y:S01]  /*50b0*/  BAR.SYNC.DEFER_BLOCKING 0x6, 0xa0 ;  /* 0x0182800000007b1d */ /* 0x000fe20000010000 */
[C---:B------:R-:W-:Y:S01]  /*50c0*/  IMAD.SHL.U32 R2, R76.reuse, 0x10, RZ ;  /* 0x000000104c027824 */ /* 0x040fe200078e00ff */
[C---:B------:R-:W-:Y:S01]  /*50d0*/  SHF.L.U32 R32, R76.reuse, 0x10, RZ ;  /* 0x000000104c207819 */ /* 0x040fe200000006ff */
[C---:B------:R-:W-:Y:S01]  /*50e0*/  IMAD.SHL.U32 R75, R76.reuse, 0x2, RZ ;  /* 0x000000024c4b7824 */ /* 0x040fe200078e00ff */
[----:B------:R-:W-:Y:S01]  /*50f0*/  LOP3.LUT R77, R76, 0x60, RZ, 0xc0, !PT ;  /* 0x000000604c4d7812 */ /* 0x000fe200078ec0ff */
[----:B------:R-:W-:Y:S01]  /*5100*/  HFMA2 R71, -RZ, RZ, 0, 0 ;  /* 0x00000000ff477431 */ /* 0x000fe200000001ff */
[----:B------:R-:W-:Y:S02]  /*5110*/  UMOV UR48, 0x400 ;  /* 0x0000040000307882 */ /* 0x000fe40000000000 */
[----:B------:R-:W1:Y:S01]  /*5120*/  LDC R67, c[0x0][0x370] ;  /* 0x0000dc00ff437b82 */ /* 0x000e620000000800 */
[----:B------:R-:W-:Y:S01]  /*5130*/  ULEA UR48, UR37, UR48, 0x18 ;  /* 0x0000003025307291 */ /* 0x000fe2000f8ec0ff */
[----:B------:R-:W-:Y:S01]  /*5140*/  LOP3.LUT R3, R2, 0x60, RZ, 0xc0, !PT ;  /* 0x0000006002037812 */ /* 0x000fe200078ec0ff */
[----:B------:R-:W-:Y:S01]  /*5150*/  IMAD.MOV.U32 R31, RZ, RZ, RZ ;  /* 0x000000ffff1f7224 */ /* 0x000fe200078e00ff */
[----:B------:R-:W-:Y:S01]  /*5160*/  LOP3.LUT R74, R76, 0x2, RZ, 0xc0, !PT ;  /* 0x000000024c4a7812 */ /* 0x000fe200078ec0ff */
[----:B------:R-:W-:Y:S01]  /*5170*/  UIADD3 UR4, UPT, UPT, UR48, 0x200, URZ ;  /* 0x0000020030047890 */ /* 0x000fe2000fffe0ff */
[----:B------:R-:W-:Y:S01]  /*5180*/  LOP3.LUT R75, R3, 0xc, R75, 0xf8, !PT ;  /* 0x0000000c034b7812 */ /* 0x000fe200078ef84b */
[----:B------:R-:W-:Y:S01]  /*5190*/  IMAD.MOV.U32 R80, RZ, RZ, RZ ;  /* 0x000000ffff507224 */ /* 0x000fe200078e00ff */
[----:B------:R-:W2:Y:S01]  /*51a0*/  LDC R28, c[0x0][0xb0c] ;  /* 0x0002c300ff1c7b82 */ /* 0x000ea20000000800 */
[----:B------:R-:W-:Y:S01]  /*51b0*/  LOP3.LUT R32, R32, 0x600000, RZ, 0xc0, !PT ;  /* 0x0060000020207812 */ /* 0x000fe200078ec0ff */
[----:B------:R-:W4:Y:S01]  /*51c0*/  LDCU.64 UR52, c[0x0][0x348] ;  /* 0x00006900ff3477ac */ /* 0x000f220008000a00 */
[----:B------:R-:W-:Y:S01]  /*51d0*/  IMAD.U32 R69, RZ, RZ, UR4 ;  /* 0x00000004ff457e24 */ /* 0x000fe2000f8e00ff */
[----:B------:R-:W-:-:S02]  /*51e0*/  LOP3.LUT R75, R75, 0x790, R2, 0xf8, !PT ;  /* 0x000007904b4b7812 */ /* 0x000fc400078ef802 */
[----:B------:R-:W-:Y:S01]  /*51f0*/  LOP3.LUT R76, R76, 0x4, RZ, 0xc0, !PT ;  /* 0x000000044c4c7812 */ /* 0x000fe200078ec0ff */
[----:B------:R-:W1:Y:S01]  /*5200*/  LDCU.64 UR38, c[0x0][0x888] ;  /* 0x00011100ff2677ac */ /* 0x000e620008000a00 */
[----:B------:R-:W1:Y:S01]  /*5210*/  LDC R65, c[0x0][0xb20] ;  /* 0x0002c800ff417b82 */ /* 0x000e620000000800 */
[----:B------:R-:W3:Y:S01]  /*5220*/  LDS R0, [UR48+0x160] ;  /* 0x00016030ff007984 */ /* 0x000ee20008000800 */
[----:B------:R-:W-:Y:S01]  /*5230*/  LEA R75, R75, R69, 0x2 ;  /* 0x000000454b4b7211 */ /* 0x000fe200078e10ff */
[----:B------:R-:W1:Y:S01]  /*5240*/  LDCU.64 UR44, c[0x0][0x890] ;  /* 0x00011200ff2c77ac */ /* 0x000e620008000a00 */
[----:B------:R-:W-:-:S03]  /*5250*/  MOV R72, RZ ;  /* 0x000000ff00487202 */ /* 0x000fc60000000f00 */
[--C-:B------:R-:W-:Y:S01]  /*5260*/  IMAD R74, R74, -0x10, R75.reuse ;  /* 0xfffffff04a4a7824 */ /* 0x100fe200078e024b */
[----:B------:R-:W1:Y:S01]  /*5270*/  LDC R27, c[0x0][0xb30] ;  /* 0x0002cc00ff1b7b82 */ /* 0x000e620000000800 */
[----:B------:R-:W-:Y:S01]  /*5280*/  IMAD R73, R76, -0x10, R75 ;  /* 0xfffffff04c497824 */ /* 0x000fe200078e024b */
[----:B------:R-:W-:Y:S01]  /*5290*/  UMOV UR49, URZ ;  /* 0x000000ff00317c82 */ /* 0x000fe20008000000 */
[----:B------:R-:W-:-:S05]  /*52a0*/  UMOV UR51, URZ ;  /* 0x000000ff00337c82 */ /* 0x000fca0008000000 */
[----:B------:R-:W1:Y:S08]  /*52b0*/  LDC.64 R60, c[0x0][0xb10] ;  /* 0x0002c400ff3c7b82 */ /* 0x000e700000000a00 */
[----:B------:R-:W1:Y:S08]  /*52c0*/  LDC.64 R24, c[0x0][0xb18] ;  /* 0x0002c600ff187b82 */ /* 0x000e700000000a00 */
[----:B------:R-:W1:Y:S08]  /*52d0*/  LDC.64 R22, c[0x0][0xb28] ;  /* 0x0002ca00ff167b82 */ /* 0x000e700000000a00 */
[----:B------:R-:W1:Y:S01]  /*52e0*/  LDC.64 R58, c[0x0][0x8b0] ;  /* 0x00022c00ff3a7b82 */ /* 0x000e620000000a00 */
[----:B---3--:R-:W-:-:S07]  /*52f0*/  IMAD.IADD R32, R0, 0x1, R32 ;  /* 0x0000000100207824 */ /* 0x008fce00078e0220 */
[----:B------:R-:W3:Y:S08]  /*5300*/  LDC.64 R56, c[0x0][0x8a8] ;  /* 0x00022a00ff387b82 */ /* 0x000ef00000000a00 */
[----:B--2-4-:R-:W1:Y:S02]  /*5310*/  LDC R66, c[0x0][0x374] ;  /* 0x0000dd00ff427b82 */ /* 0x014e640000000800 */
.L_x_164:
[C---:B------:R-:W-:Y:S02]  /*5320*/  LEA R0, R80.reuse, UR48, 0x3 ;  /* 0x0000003050007c11 */ /* 0x040fe4000f8e18ff */
[----:B------:R-:W-:Y:S02]  /*5330*/  SHF.L.U32 R2, R71, 0x1f, RZ ;  /* 0x0000001f47027819 */ /* 0x000fe400000006ff */
[----:B------:R-:W-:Y:S02]  /*5340*/  LEA R16, R80, UR48, 0x4 ;  /* 0x0000003050107c11 */ /* 0x000fe4000f8e20ff */
[----:B------:R-:W2:Y:S02]  /*5350*/  SYNCS.PHASECHK.TRANS64.TRYWAIT P0, [R0+URZ+0xb0], R2 ;  /* 0x0000b002000075a7 */ /* 0x000ea400080011ff */
[----:B--23--:R-:W-:Y:S05]  /*5360*/  @!P0 BRA `(.L_x_89) ;  /* 0x0000005400ac8947 */ /* 0x00cfea0003800000 */
.L_x_224:
[----:B------:R-:W4:Y:S01]  /*5370*/  LDC.64 R10, c[0x0][0xb10] ;  /* 0x0002c400ff0a7b82 */ /* 0x000f220000000a00 */
[----:B------:R-:W3:Y:S01]  /*5380*/  LDS.128 R16, [R16+0x140] ;  /* 0x0001400010107984 */ /* 0x000ee20000000c00 */
[----:B-1----:R-:W-:Y:S01]  /*5390*/  ISETP.NE.AND P1, PT, R27, 0x1, PT ;  /* 0x000000011b00780c */ /* 0x002fe20003f25270 */
[----:B--2---:R-:W-:Y:S01]  /*53a0*/  VIADD R0, R0, 0xc0 ;  /* 0x000000c000007836 */ /* 0x004fe20000000000 */
[----:B------:R-:W-:Y:S04]  /*53b0*/  ISETP.GE.AND P0, PT, R26, 0x1, PT ;  /* 0x000000011a00780c */ /* 0x000fe80003f06270 */
[----:B------:R-:W1:Y:S01]  /*53c0*/  LDC.64 R8, c[0x0][0xb18] ;  /* 0x0002c600ff087b82 */ /* 0x000e620000000a00 */
[----:B------:R-:W-:Y:S01]  /*53d0*/  PRMT R0, RZ, 0x654, R0 ;  /* 0x00000654ff007816 */ /* 0x000fe20000000000 */
[----:B------:R-:W-:Y:S01]  /*53e0*/  @!PT LDS RZ, [RZ] ;  /* 0x00000000fffff984 */ /* 0x000fe20000000800 */
[----:B------:R-:W-:Y:S01]  /*53f0*/  @!PT LDS RZ, [RZ] ;  /* 0x00000000fffff984 */ /* 0x000fe20000000800 */
[----:B------:R-:W-:Y:S01]  /*5400*/  @!PT LDS RZ, [RZ] ;  /* 0x00000000fffff984 */ /* 0x000fe20000000800 */
[----:B------:R-:W-:Y:S01]  /*5410*/  @!PT LDS RZ, [RZ] ;  /* 0x00000000fffff984 */ /* 0x000fe20000000800 */
[----:B------:R2:W-:Y:S06]  /*5420*/  MEMBAR.ALL.CTA ;  /* 0x0000000000007992 */ /* 0x0005ec0000008000 */
[----:B--2---:R-:W2:Y:S01]  /*5430*/  FENCE.VIEW.ASYNC.S ;  /* 0x00000000000073c6 */ /* 0x004ea20000000000 */
[----:B------:R-:W1:Y:S08]  /*5440*/  @!P1 LDC R12, c[0x0][0xb20] ;  /* 0x0002c800ff0c9b82 */ /* 0x000e700000000800 */
[----:B------:R-:W1:Y:S01]  /*5450*/  @!P1 LDC R7, c[0x0][0xb0c] ;  /* 0x0002c300ff079b82 */ /* 0x000e620000000800 */
[----:B--2---:R2:W-:Y:S01]  /*5460*/  SYNCS.ARRIVE.TRANS64.RED.A1T0 RZ, [R0+URZ], RZ ;  /* 0x000000ff00ff79a7 */ /* 0x0045e200081004ff */
[----:B---3--:R-:W-:Y:S04]  /*5470*/  LOP3.LUT P4, RZ, R18, 0x1, RZ, 0xc0, !PT ;  /* 0x0000000112ff7812 */ /* 0x008fe8000788c0ff */
[----:B------:R-:W-:Y:S09]  /*5480*/  P2R R78, PR, RZ, 0x10 ;  /* 0x00000010ff4e7803 */ /* 0x000ff20000000000 */
[----:B------:R-:W-:Y:S02]  /*5490*/  @P4 MOV R30, R16 ;  /* 0x00000010001e4202 */ /* 0x000fe40000000f00 */
[----:B------:R-:W-:Y:S01]  /*54a0*/  @P4 LOP3.LUT R29, R17, 0xffff, RZ, 0xc0, !PT ;  /* 0x0000ffff111d4812 */ /* 0x000fe200078ec0ff */
[----:B--2-4-:R-:W-:Y:S06]  /*54b0*/  @!P0 BRA `(.L_x_90) ;  /* 0x0000000000a48947 */ /* 0x014fec0003800000 */
[----:B------:R-:W-:Y:S01]  /*54c0*/  IMAD.HI.U32 R0, R66, R25, RZ ;  /* 0x0000001942007227 */ /* 0x000fe200078e00ff */
[----:B------:R-:W-:Y:S02]  /*54d0*/  ISETP.NE.AND P0, PT, R24, 0x1, PT ;  /* 0x000000011800780c */ /* 0x000fe40003f05270 */
[----:B------:R-:W-:Y:S01]  /*54e0*/  ISETP.NE.AND P2, PT, R26, 0x1, PT ;  /* 0x000000011a00780c */ /* 0x000fe20003f45270 */
[----:B------:R-:W-:Y:S01]  /*54f0*/  IMAD.HI.U32 R4, R67, R60, RZ ;  /* 0x0000003c43047227 */ /* 0x000fe200078e00ff */
[----:B------:R-:W-:Y:S02]  /*5500*/  SHF.R.U32.HI R0, RZ, R65, R0 ;  /* 0x00000041ff007219 */ /* 0x000fe40000011600 */
[----:B------:R-:W-:Y:S01]  /*5510*/  ISETP.NE.AND P3, PT, R28, 0x1, PT ;  /* 0x000000011c00780c */ /* 0x000fe20003f65270 */
[----:B------:R-:W-:Y:S01]  /*5520*/  IMAD.HI.U32 R6, R29, R25, RZ ;  /* 0x000000191d067227 */ /* 0x000fe200078e00ff */
[-C--:B------:R-:W-:Y:S02]  /*5530*/  SHF.R.U32.HI R4, RZ, R61.reuse, R4 ;  /* 0x0000003dff047219 */ /* 0x080fe40000011604 */
[----:B------:R-:W-:Y:S01]  /*5540*/  SEL R0, R66, R0, !P0 ;  /* 0x0000000042007207 */ /* 0x000fe20004000000 */
[----:B------:R-:W-:Y:S01]  /*5550*/  IMAD.HI.U32 R5, R30, R60, RZ ;  /* 0x0000003c1e057227 */ /* 0x000fe200078e00ff */
[----:B------:R-:W-:Y:S03]  /*5560*/  SEL R4, R67, R4, !P3 ;  /* 0x0000000443047207 */ /* 0x000fe60005800000 */
[-C--:B------:R-:W-:Y:S01]  /*5570*/  IMAD.HI.U32 R3, R0, R22.reuse, RZ ;  /* 0x0000001600037227 */ /* 0x080fe200078e00ff */
[----:B------:R-:W-:Y:S03]  /*5580*/  SHF.R.U32.HI R5, RZ, R61, R5 ;  /* 0x0000003dff057219 */ /* 0x000fe60000011605 */
[----:B------:R-:W-:Y:S01]  /*5590*/  IMAD.HI.U32 R2, R4, R22, RZ ;  /* 0x0000001604027227 */ /* 0x000fe200078e00ff */
[----:B------:R-:W-:Y:S02]  /*55a0*/  @P2 SHF.R.U32.HI R0, RZ, R23, R3 ;  /* 0x00000017ff002219 */ /* 0x000fe40000011603 */
[----:B------:R-:W-:Y:S02]  /*55b0*/  SHF.R.U32.HI R3, RZ, R65, R6 ;  /* 0x00000041ff037219 */ /* 0x000fe40000011606 */
[----:B------:R-:W-:Y:S01]  /*55c0*/  @P2 SHF.R.U32.HI R4, RZ, R23, R2 ;  /* 0x00000017ff042219 */ /* 0x000fe20000011602 */
[----:B------:R-:W-:Y:S01]  /*55d0*/  IMAD R0, R26, R0, RZ ;  /* 0x000000001a007224 */ /* 0x000fe200078e02ff */
[----:B------:R-:W-:Y:S02]  /*55e0*/  SEL R3, R29, R3, !P0 ;  /* 0x000000031d037207 */ /* 0x000fe40004000000 */
[----:B------:R-:W-:Y:S01]  /*55f0*/  SEL R2, R30, R5, !P3 ;  /* 0x000000051e027207 */ /* 0x000fe20005800000 */
[----:B------:R-:W-:Y:S01]  /*5600*/  IMAD R5, R26, R4, RZ ;  /* 0x000000041a057224 */ /* 0x000fe200078e02ff */
[C---:B------:R-:W-:Y:S01]  /*5610*/  ISETP.GE.AND P0, PT, R3.reuse, R0, PT ;  /* 0x000000000300720c */ /* 0x040fe20003f06270 */
[C---:B------:R-:W-:Y:S03]  /*5620*/  IMAD.HI.U32 R0, R3.reuse, R22, RZ ;  /* 0x0000001603007227 */ /* 0x040fe600078e00ff */
[C---:B------:R-:W-:Y:S02]  /*5630*/  ISETP.GE.OR P0, PT, R2.reuse, R5, P0 ;  /* 0x000000050200720c */ /* 0x040fe40000706670 */
[----:B------:R-:W-:Y:S04]  /*5640*/  SHF.R.U32.HI R0, RZ, R23, R0 ;  /* 0x00000017ff007219 */ /* 0x000fe80000011600 */
[C---:B------:R-:W-:Y:S05]  /*5650*/  SEL R6, R3.reuse, R0, !P2 ;  /* 0x0000000003067207 */ /* 0x040fea0005000000 */
        /* <DEDUP_REMOVED lines=14> */
[----:B------:R-:W-:Y:S07]  /*5740*/  IMAD R29, R3, R24, R29 ;  /* 0x00000018031d7224 */ /* 0x000fee00078e021d */
.L_x_90:
[----:B-1----:R-:W-:Y:S01]  /*5750*/  @!P1 ISETP.NE.AND P0, PT, R8, 0x1, PT ;  /* 0x000000010800980c */ /* 0x002fe20003f05270 */
[----:B------:R-:W-:Y:S01]  /*5760*/  @!P1 IMAD.HI.U32 R2, R29, R9, RZ ;  /* 0x000000091d029227 */ /* 0x000fe200078e00ff */
[----:B------:R-:W-:Y:S01]  /*5770*/  R2UR UR42, R15 ;  /* 0x000000000f2a72ca */ /* 0x000fe200000e0000 */
[----:B------:R-:W-:Y:S01]  /*5780*/  BSSY.RECONVERGENT B6, `(.L_x_91) ;  /* 0x0000031000067945 */ /* 0x000fe20003800200 */
[----:B------:R-:W-:Y:S01]  /*5790*/  R2UR UR41, R14 ;  /* 0x000000000e2972ca */ /* 0x000fe200000e0000 */
[----:B------:R-:W-:Y:S01]  /*57a0*/  @!P1 IMAD.HI.U32 R0, R30, R10, RZ ;  /* 0x0000000a1e009227 */ /* 0x000fe200078e00ff */
[----:B------:R-:W-:Y:S02]  /*57b0*/  @!P1 SHF.R.U32.HI R2, RZ, R12, R2 ;  /* 0x0000000cff029219 */ /* 0x000fe40000011602 */
[----:B------:R-:W-:Y:S01]  /*57c0*/  @!P1 ISETP.NE.AND P2, PT, R7, 0x1, PT ;  /* 0x000000010700980c */ /* 0x000fe20003f45270 */
[----:B------:R-:W-:Y:S01]  /*57d0*/  VIADD R80, R80, 0x1 ;  /* 0x0000000150507836 */ /* 0x000fe20000000000 */
[----:B------:R-:W-:Y:S02]  /*57e0*/  @!P1 SEL R2, R29, R2, !P0 ;  /* 0x000000021d029207 */ /* 0x000fe40004000000 */
[----:B------:R-:W-:Y:S02]  /*57f0*/  @!P1 SHF.R.U32.HI R0, RZ, R11, R0 ;  /* 0x0000000bff009219 */ /* 0x000fe40000011600 */
[----:B------:R-:W-:Y:S01]  /*5800*/  LOP3.LUT P0, RZ, R69, 0x1b0, RZ, 0xc0, !PT ;  /* 0x000001b045ff7812 */ /* 0x000fe2000780c0ff */
[----:B------:R-:W-:Y:S01]  /*5810*/  USHF.L.U32 UR42, UR42, 0x7, URZ ;  /* 0x000000072a2a7899 */ /* 0x000fe200080006ff */
[----:B------:R-:W-:Y:S01]  /*5820*/  @!P1 SEL R3, R30, R0, !P2 ;  /* 0x000000001e039207 */ /* 0x000fe20005000000 */
[----:B------:R-:W-:Y:S01]  /*5830*/  USHF.L.U32 UR41, UR41, 0x7, URZ ;  /* 0x0000000729297899 */ /* 0x000fe200080006ff */
[----:B------:R-:W-:Y:S03]  /*5840*/  @P4 SHF.R.U32.HI R70, RZ, 0x10, R17 ;  /* 0x00000010ff464819 */ /* 0x000fe60000011611 */
[----:B------:R-:W-:Y:S02]  /*5850*/  @!P1 IMAD.IADD R0, R2, 0x1, -R3 ;  /* 0x0000000102009824 */ /* 0x000fe400078e0a03 */
[----:B------:R-:W-:Y:S02]  /*5860*/  @!P1 IMAD.IADD R2, R3, 0x1, -R2 ;  /* 0x0000000103029824 */ /* 0x000fe400078e0a02 */
[----:B------:R-:W-:Y:S02]  /*5870*/  @!P1 IMAD R30, R0, R7, R30 ;  /* 0x00000007001e9224 */ /* 0x000fe400078e021e */
[----:B------:R-:W-:Y:S01]  /*5880*/  @!P1 IMAD R29, R2, R8, R29 ;  /* 0x00000008021d9224 */ /* 0x000fe200078e021d */
[----:B------:R-:W-:Y:S06]  /*5890*/  @!P0 BRA `(.L_x_92) ;  /* 0x00000000007c8947 */ /* 0x000fec0003800000 */
[----:B------:R-:W1:Y:S01]  /*58a0*/  LDCU.64 UR8, c[0x4][0x80] ;  /* 0x01001000ff0877ac */ /* 0x000e620008000a00 */
[----:B------:R-:W-:Y:S01]  /*58b0*/  MOV R2, 0x0 ;  /* 0x0000000000027802 */ /* 0x000fe20000000f00 */
[----:B------:R-:W-:Y:S02]  /*58c0*/  HFMA2 R12, -RZ, RZ, 0, 5.9604644775390625e-08 ;  /* 0x00000001ff0c7431 */ /* 0x000fe400000001ff */
[----:B------:R-:W-:Y:S01]  /*58d0*/  IMAD.MOV.U32 R8, RZ, RZ, 0x70 ;  /* 0x00000070ff087424 */ /* 0x000fe200078e00ff */
[----:B------:R2:W3:Y:S01]  /*58e0*/  LDC.64 R14, c[0x4][R2] ;  /* 0x01000000020e7b82 */ /* 0x0004e20000000a00 */
[----:B------:R-:W4:Y:S01]  /*58f0*/  LDCU.64 UR6, c[0x4][0x88] ;  /* 0x01001100ff0677ac */ /* 0x000f220008000a00 */
[----:B------:R-:W-:Y:S01]  /*5900*/  IMAD.MOV.U32 R13, RZ, RZ, RZ ;  /* 0x000000ffff0d7224 */ /* 0x000fe200078e00ff */
[----:B------:R-:W2:Y:S01]  /*5910*/  LDCU.64 UR4, c[0x4][0x8] ;  /* 0x01000100ff0477ac */ /* 0x000ea20008000a00 */
[----:B-1----:R-:W-:Y:S01]  /*5920*/  MOV R5, UR9 ;  /* 0x0000000900057c02 */ /* 0x002fe20008000f00 */
[----:B------:R-:W-:Y:S01]  /*5930*/  IMAD.U32 R4, RZ, RZ, UR8 ;  /* 0x00000008ff047e24 */ /* 0x000fe2000f8e00ff */
[----:B----4-:R-:W-:Y:S01]  /*5940*/  MOV R7, UR7 ;  /* 0x0000000700077c02 */ /* 0x010fe20008000f00 */
[----:B------:R-:W-:Y:S01]  /*5950*/  IMAD.U32 R6, RZ, RZ, UR6 ;  /* 0x00000006ff067e24 */ /* 0x000fe2000f8e00ff */
[----:B--2---:R-:W-:Y:S01]  /*5960*/  MOV R11, UR5 ;  /* 0x00000005000b7c02 */ /* 0x004fe20008000f00 */
[----:B------:R-:W-:Y:S02]  /*5970*/  IMAD.U32 R10, RZ, RZ, UR4 ;  /* 0x00000004ff0a7e24 */ /* 0x000fe4000f8e00ff */
[----:B------:R-:W-:Y:S07]  /*5980*/  LEPC R20, `(.L_x_93) ;  /* 0x000000001014794e */ /* 0x000fee0000000000 */
[----:B---3-5:R-:W-:Y:S05]  /*5990*/  CALL.ABS.NOINC R14 ;  /* 0x000000000e007343 */ /* 0x028fea0003c00000 */
.L_x_93:
[----:B------:R-:W1:Y:S01]  /*59a0*/  LDCU.64 UR8, c[0x4][0x80] ;  /* 0x01001000ff0877ac */ /* 0x000e620008000a00 */
[----:B------:R-:W2:Y:S01]  /*59b0*/  LDC.64 R2, c[0x4][R2] ;  /* 0x0100000002027b82 */ /* 0x000ea20000000a00 */
[----:B------:R-:W-:Y:S02]  /*59c0*/  HFMA2 R12, -RZ, RZ, 0, 5.9604644775390625e-08 ;  /* 0x00000001ff0c7431 */ /* 0x000fe400000001ff */
[----:B------:R-:W-:Y:S02]  /*59d0*/  IMAD.MOV.U32 R8, RZ, RZ, 0x70 ;  /* 0x00000070ff087424 */ /* 0x000fe400078e00ff */
[----:B------:R-:W-:Y:S01]  /*59e0*/  IMAD.MOV.U32 R13, RZ, RZ, RZ ;  /* 0x000000ffff0d7224 */ /* 0x000fe200078e00ff */
[----:B------:R-:W3:Y:S01]  /*59f0*/  LDCU.64 UR6, c[0x4][0x88] ;  /* 0x01001100ff0677ac */ /* 0x000ee20008000a00 */
[----:B------:R-:W4:Y:S01]  /*5a00*/  LDCU.64 UR4, c[0x4][0x8] ;  /* 0x01000100ff0477ac */ /* 0x000f220008000a00 */
[----:B-1----:R-:W-:Y:S02]  /*5a10*/  MOV R4, UR8 ;  /* 0x0000000800047c02 */ /* 0x002fe40008000f00 */
[----:B------:R-:W-:Y:S02]  /*5a20*/  MOV R5, UR9 ;  /* 0x0000000900057c02 */ /* 0x000fe40008000f00 */
[----:B---3--:R-:W-:Y:S01]  /*5a30*/  MOV R7, UR7 ;  /* 0x0000000700077c02 */ /* 0x008fe20008000f00 */
[----:B------:R-:W-:Y:S01]  /*5a40*/  IMAD.U32 R6, RZ, RZ, UR6 ;  /* 0x00000006ff067e24 */ /* 0x000fe2000f8e00ff */
[----:B----4-:R-:W-:Y:S01]  /*5a50*/  MOV R11, UR5 ;  /* 0x00000005000b7c02 */ /* 0x010fe20008000f00 */
[----:B------:R-:W-:Y:S02]  /*5a60*/  IMAD.U32 R10, RZ, RZ, UR4 ;  /* 0x00000004ff0a7e24 */ /* 0x000fe4000f8e00ff */
[----:B------:R-:W-:Y:S07]  /*5a70*/  LEPC R20, `(.L_x_92) ;  /* 0x000000001014794e */ /* 0x000fee0000000000 */
[----:B--2---:R-:W-:Y:S05]  /*5a80*/  CALL.ABS.NOINC R2 ;  /* 0x0000000002007343 */ /* 0x004fea0003c00000 */
.L_x_92:
[----:B------:R-:W-:Y:S05]  /*5a90*/  BSYNC.RECONVERGENT B6 ;  /* 0x0000000000067941 */ /* 0x000fea0003800200 */
.L_x_91:
[----:B------:R-:W-:Y:S01]  /*5aa0*/  ISETP.NE.U32.AND P4, PT, R58, RZ, PT ;  /* 0x000000ff3a00720c */ /* 0x000fe20003f85070 */
[----:B------:R-:W-:Y:S01]  /*5ab0*/  UISETP.NE.AND UP2, UPT, UR50, URZ, UPT ;  /* 0x000000ff3200728c */ /* 0x000fe2000bf45270 */
[----:B------:R-:W-:Y:S01]  /*5ac0*/  ISETP.NE.U32.AND P2, PT, RZ, UR38, PT ;  /* 0x00000026ff007c0c */ /* 0x000fe2000bf45070 */
[----:B------:R-:W-:Y:S01]  /*5ad0*/  UISETP.NE.U32.AND UP1, UPT, UR44, URZ, UPT ;  /* 0x000000ff2c00728c */ /* 0x000fe2000bf25070 */
[----:B------:R-:W-:Y:S01]  /*5ae0*/  ISETP.NE.AND.EX P4, PT, R59, RZ, PT, P4 ;  /* 0x000000ff3b00720c */ /* 0x000fe20003f85340 */
[----:B------:R-:W-:Y:S01]  /*5af0*/  UPLOP3.LUT UP0, UPT, UPT, UPT, UPT, 0x40, 0x4 ;  /* 0x000000000004789c */ /* 0x000fe20003f0e870 */
[----:B------:R-:W-:Y:S01]  /*5b00*/  ISETP.NE.AND.EX P2, PT, RZ, UR39, PT, P2 ;  /* 0x00000027ff007c0c */ /* 0x000fe2000bf45320 */
[----:B------:R-:W-:Y:S01]  /*5b10*/  UISETP.NE.AND.EX UP1, UPT, UR45, URZ, UPT, UP1 ;  /* 0x000000ff2d00728c */ /* 0x000fe2000bf25310 */
[----:B------:R-:W-:Y:S04]  /*5b20*/  PLOP3.LUT P1, PT, PT, PT, UP2, 0x80, 0x8 ;  /* 0x000000000008781c */ /* 0x000fe80003f2f028 */
[----:B------:R-:W-:Y:S06]  /*5b30*/  @UP2 UPLOP3.LUT UP0, UPT, UPT, UPT, UP1, 0x80, 0x8 ;  /* 0x000000000008289c */ /* 0x000fec0003f0f010 */
[----:B------:R-:W-:Y:S01]  /*5b40*/  PLOP3.LUT P0, PT, PT, PT, UP0, 0x80, 0x8 ;  /* 0x000000000008781c */ /* 0x000fe20003f0f008 */
[----:B------:R-:W-:Y:S01]  /*5b50*/  @!UPT UIADD3 URZ, UPT, UPT, URZ, URZ, URZ ;  /* 0x000000fffffff290 */ /* 0x000fe2000fffe0ff */
[----:B------:R-:W-:Y:S11]  /*5b60*/  BRA.U !UP1, `(.L_x_94) ;  /* 0x0000000109387547 */ /* 0x000ff6000b800000 */
[----:B------:R-:W-:Y:S01]  /*5b70*/  UISETP.NE.U32.AND UP0, UPT, UR38, URZ, UPT ;  /* 0x000000ff2600728c */ /* 0x000fe2000bf05070 */
[----:B------:R-:W-:Y:S02]  /*5b80*/  HFMA2 R0, -RZ, RZ, 0, 5.9604644775390625e-08 ;  /* 0x00000001ff007431 */ /* 0x000fe400000001ff */
[----:B------:R-:W-:Y:S01]  /*5b90*/  IMAD.MOV.U32 R64, RZ, RZ, 0x1 ;  /* 0x00000001ff407424 */ /* 0x000fe200078e00ff */
[----:B------:R-:W-:Y:S06]  /*5ba0*/  UISETP.NE.AND.EX UP0, UPT, UR39, URZ, UPT, UP0 ;  /* 0x000000ff2700728c */ /* 0x000fec000bf05300 */
[----:B------:R-:W-:Y:S05]  /*5bb0*/  PLOP3.LUT P3, PT, PT, PT, UP0, 0x80, 0x8 ;  /* 0x000000000008781c */ /* 0x000fea0003f6f008 */
[----:B------:R-:W1:Y:S01]  /*5bc0*/  @UP0 LDCU.64 UR6, c[0x0][0x888] ;  /* 0x00011100ff0607ac */ /* 0x000e620008000a00 */
[----:B------:R-:W-:Y:S07]  /*5bd0*/  @UP0 UIMAD UR4, UR36, UR44, URZ ;  /* 0x0000002c240402a4 */ /* 0x000fee000f8e02ff */
[----:B------:R-:W-:Y:S01]  /*5be0*/  @!P3 PRMT R64, R0, 0x7610, R64 ;  /* 0x000076100040b816 */ /* 0x000fe20000000040 */
[----:B-1----:R-:W-:Y:S03]  /*5bf0*/  @UP0 UIMAD.WIDE UR6, UR4, 0x4, UR6 ;  /* 0x00000004040608a5 */ /* 0x002fe6000f8e0206 */
[----:B------:R-:W1:Y:S03]  /*5c00*/  @!UP0 LDCU UR4, c[0x0][0x880] ;  /* 0x00011000ff0487ac */ /* 0x000e660008000800 */
[----:B------:R-:W-:Y:S01]  /*5c10*/  IMAD.U32 R2, RZ, RZ, UR6 ;  /* 0x00000006ff027e24 */ /* 0x000fe2000f8e00ff */
[----:B------:R-:W-:Y:S05]  /*5c20*/  MOV R3, UR7 ;  /* 0x0000000700037c02 */ /* 0x000fea0008000f00 */
[----:B-----5:R2:W5:Y:S02]  /*5c30*/  @P3 LDG.E R35, desc[UR46][R2.64] ;  /* 0x0000002e02233981 */ /* 0x020564000c1e1900 */
[----:B-12---:R-:W-:Y:S02]  /*5c40*/  @!P3 IMAD.U32 R35, RZ, RZ, UR4 ;  /* 0x00000004ff23be24 */ /* 0x006fe4000f8e00ff */
.L_x_94:
[----:B------:R-:W-:Y:S05]  /*5c50*/  @!P4 BRA `(.L_x_95) ;  /* 0x000000000020c947 */ /* 0x000fea0003800000 */
[----:B------:R-:W-:Y:S04]  /*5c60*/  ISETP.NE.U32.AND P3, PT, R56, RZ, PT ;  /* 0x000000ff3800720c */ /* 0x000fe80003f65070 */
[----:B------:R-:W-:Y:S11]  /*5c70*/  ISETP.NE.AND.EX P3, PT, R57, RZ, PT, P3 ;  /* 0x000000ff3900720c */ /* 0x000ff60003f65330 */
[----:B------:R-:W-:Y:S02]  /*5c80*/  @!UPT UIADD3 URZ, UPT, UPT, URZ, URZ, URZ ;  /* 0x000000fffffff290 */ /* 0x000fe4000fffe0ff */
[----:B------:R-:W1:Y:S01]  /*5c90*/  @P3 LDC.64 R2, c[0x0][0x8a8] ;  /* 0x00022a00ff023b82 */ /* 0x000e620000000a00 */
[----:B------:R-:W-:Y:S04]  /*5ca0*/  @P3 IMAD R0, R58, UR36, RZ ;  /* 0x000000243a003c24 */ /* 0x000fe8000f8e02ff */
[----:B-1----:R-:W-:Y:S05]  /*5cb0*/  @P3 IMAD.WIDE R2, R0, 0x4, R2 ;  /* 0x0000000400023825 */ /* 0x002fea00078e0202 */
[----:B-----5:R1:W5:Y:S02]  /*5cc0*/  @P3 LDG.E R33, desc[UR46][R2.64] ;  /* 0x0000002e02213981 */ /* 0x020364000c1e1900 */
[----:B-1----:R-:W2:Y:S02]  /*5cd0*/  @!P3 LDC R33, c[0x0][0x8a0] ;  /* 0x00022800ff21bb82 */ /* 0x002ea40000000800 */
.L_x_95:
[----:B-----5:R-:W-:Y:S01]  /*5ce0*/  FSETP.NEU.AND P3, PT, R35, RZ, PT ;  /* 0x000000ff2300720b */ /* 0x020fe20003f6d000 */
[----:B------:R-:W-:Y:S01]  /*5cf0*/  BSSY B1, `(.L_x_96) ;  /* 0x0000038000017945 */ /* 0x000fe20003800000 */
[----:B------:R-:W-:Y:S01]  /*5d00*/  SEL R3, RZ, 0xffffffff, P2 ;  /* 0xffffffffff037807 */ /* 0x000fe20001000000 */
[----:B------:R-:W-:Y:S01]  /*5d10*/  IMAD.MOV.U32 R85, RZ, RZ, 0x1 ;  /* 0x00000001ff557424 */ /* 0x000fe200078e00ff */
[----:B------:R-:W-:Y:S01]  /*5d20*/  @P1 LOP3.LUT P2, RZ, R64, 0xff, RZ, 0xc0, !PT ;  /* 0x000000ff40ff1812 */ /* 0x000fe2000784c0ff */
[C---:B------:R-:W-:Y:S01]  /*5d30*/  IMAD R34, R31.reuse, 0x80, R32 ;  /* 0x000000801f227824 */ /* 0x040fe200078e0220 */
[----:B------:R-:W-:Y:S01]  /*5d40*/  @P1 SEL R0, RZ, 0xffffffff, P3 ;  /* 0xffffffffff001807 */ /* 0x000fe20001800000 */
[----:B------:R-:W-:Y:S01]  /*5d50*/  IMAD R81, R76, -0x10, R74 ;  /* 0xfffffff04c517824 */ /* 0x000fe200078e024a */
[----:B------:R-:W-:Y:S01]  /*5d60*/  LEA R83, R31, UR48, 0x3 ;  /* 0x000000301f537c11 */ /* 0x000fe2000f8e18ff */
[----:B------:R-:W-:Y:S01]  /*5d70*/  IMAD.MOV.U32 R84, RZ, RZ, RZ ;  /* 0x000000ffff547224 */ /* 0x000fe200078e00ff */
[C---:B------:R-:W-:Y:S02]  /*5d80*/  @P0 SEL R0, R3.reuse, R0, !P2 ;  /* 0x0000000003000207 */ /* 0x040fe40005000000 */
[----:B------:R-:W-:Y:S02]  /*5d90*/  CS2R R54, SRZ ;  /* 0x0000000000367805 */ /* 0x000fe4000001ff00 */
[----:B------:R-:W-:Y:S02]  /*5da0*/  PLOP3.LUT P2, PT, PT, PT, UP1, 0x80, 0x8 ;  /* 0x000000000008781c */ /* 0x000fe40003f4f018 */
[----:B------:R-:W-:Y:S02]  /*5db0*/  CS2R R52, SRZ ;  /* 0x0000000000347805 */ /* 0x000fe4000001ff00 */
[----:B------:R-:W-:Y:S02]  /*5dc0*/  @P1 LOP3.LUT R0, R0, 0x1, RZ, 0xc0, !PT ;  /* 0x0000000100001812 */ /* 0x000fe400078ec0ff */
[----:B------:R-:W-:Y:S02]  /*5dd0*/  CS2R R50, SRZ ;  /* 0x0000000000327805 */ /* 0x000fe4000001ff00 */
[----:B------:R-:W-:Y:S02]  /*5de0*/  LOP3.LUT P4, R79, R64, 0xff, RZ, 0xc0, !PT ;  /* 0x000000ff404f7812 */ /* 0x000fe4000788c0ff */
[----:B------:R-:W-:Y:S02]  /*5df0*/  CS2R R48, SRZ ;  /* 0x0000000000307805 */ /* 0x000fe4000001ff00 */
[----:B------:R-:W-:Y:S02]  /*5e00*/  ISETP.NE.U32.OR P5, PT, R0, 0x1, !P1 ;  /* 0x000000010000780c */ /* 0x000fe40004fa5470 */
[----:B------:R-:W-:Y:S02]  /*5e10*/  CS2R R46, SRZ ;  /* 0x00000000002e7805 */ /* 0x000fe4000001ff00 */
[----:B------:R-:W-:Y:S02]  /*5e20*/  SEL R2, RZ, 0xffffffff, P3 ;  /* 0xffffffffff027807 */ /* 0x000fe40001800000 */
[----:B------:R-:W-:Y:S02]  /*5e30*/  CS2R R44, SRZ ;  /* 0x00000000002c7805 */ /* 0x000fe4000001ff00 */
[----:B------:R-:W-:Y:S02]  /*5e40*/  P2R R82, PR, RZ, 0x20 ;  /* 0x00000020ff527803 */ /* 0x000fe40000000000 */
[----:B------:R-:W-:Y:S02]  /*5e50*/  CS2R R42, SRZ ;  /* 0x00000000002a7805 */ /* 0x000fe4000001ff00 */
[----:B------:R-:W-:Y:S02]  /*5e60*/  CS2R R40, SRZ ;  /* 0x0000000000287805 */ /* 0x000fe4000001ff00 */
[----:B------:R-:W-:Y:S04]  /*5e70*/  @P2 SEL R2, R3, R2, !P4 ;  /* 0x0000000203022207 */ /* 0x000fe80006000000 */
[----:B------:R-:W-:Y:S02]  /*5e80*/  LOP3.LUT R2, R2, 0x1, RZ, 0xc0, !PT ;  /* 0x0000000102027812 */ /* 0x000fe400078ec0ff */
[----:B------:R-:W-:Y:S02]  /*5e90*/  @P5 SHF.L.U32 R0, RZ, 0x1f, RZ ;  /* 0x0000001fff005819 */ /* 0x000fe400000006ff */
[----:B------:R-:W-:Y:S02]  /*5ea0*/  ISETP.NE.U32.AND P2, PT, R2, 0x1, PT ;  /* 0x000000010200780c */ /* 0x000fe40003f45070 */
[----:B------:R1:W3:Y:S02]  /*5eb0*/  @P5 SYNCS.PHASECHK.TRANS64.TRYWAIT P1, [UR48+0x60], R0 ;  /* 0x00006000ff0055a7 */ /* 0x0002e40008021130 */
[----:B------:R-:W-:Y:S02]  /*5ec0*/  P2R R86, PR, RZ, 0x4 ;  /* 0x00000004ff567803 */ /* 0x000fe40000000000 */
[----:B-1----:R-:W-:Y:S04]  /*5ed0*/  SHF.L.U32 R0, R72, 0x1f, RZ ;  /* 0x0000001f48007819 */ /* 0x002fe800000006ff */
[----:B------:R1:W4:Y:S01]  /*5ee0*/  SYNCS.PHASECHK.TRANS64.TRYWAIT P0, [R83+URZ+0xd0], R0 ;  /* 0x0000d000530075a7 */ /* 0x00032200080011ff */
[----:B---3--:R-:W-:Y:S01]  /*5ef0*/  @P5 SEL R85, RZ, 0x1, !P1 ;  /* 0x00000001ff555807 */ /* 0x008fe20004800000 */
[----:B-1----:R-:W-:Y:S06]  /*5f00*/  @!P5 BRA `(.L_x_97) ;  /* 0x000000000058d947 */ /* 0x002fec0003800000 */
[----:B------:R-:W-:Y:S01]  /*5f10*/  IMAD.MOV.U32 R54, RZ, RZ, RZ ;  /* 0x000000ffff367224 */ /* 0x000fe200078e00ff */
[----:B------:R-:W-:Y:S01]  /*5f20*/  ISETP.NE.AND P1, PT, R85, RZ, PT ;  /* 0x000000ff5500720c */ /* 0x000fe20003f25270 */
[----:B------:R-:W-:Y:S01]  /*5f30*/  BSSY B0, `(.L_x_98) ;  /* 0x000000c000007945 */ /* 0x000fe20003800000 */
[----:B------:R-:W-:Y:S02]  /*5f40*/  CS2R R42, SRZ ;  /* 0x00000000002a7805 */ /* 0x000fe4000001ff00 */
[----:B------:R-:W-:Y:S02]  /*5f50*/  CS2R R40, SRZ ;  /* 0x0000000000287805 */ /* 0x000fe4000001ff00 */
[----:B------:R-:W-:Y:S02]  /*5f60*/  CS2R R46, SRZ ;  /* 0x00000000002e7805 */ /* 0x000fe4000001ff00 */
[----:B------:R-:W-:Y:S02]  /*5f70*/  CS2R R44, SRZ ;  /* 0x00000000002c7805 */ /* 0x000fe4000001ff00 */
[----:B------:R-:W-:Y:S02]  /*5f80*/  CS2R R50, SRZ ;  /* 0x0000000000327805 */ /* 0x000fe4000001ff00 */
[----:B------:R-:W-:Y:S02]  /*5f90*/  CS2R R48, SRZ ;  /* 0x0000000000307805 */ /* 0x000fe4000001ff00 */
[----:B------:R-:W-:Y:S01]  /*5fa0*/  CS2R R52, SRZ ;  /* 0x0000000000347805 */ /* 0x000fe2000001ff00 */
[----:B------:R-:W-:Y:S06]  /*5fb0*/  @P1 BRA `(.L_x_99) ;  /* 0x00000000000c1947 */ /* 0x000fec0003800000 */
[----:B------:R-:W-:Y:S04]  /*5fc0*/  SHF.L.U32 R3, RZ, 0x1f, RZ ;  /* 0x0000001fff037819 */ /* 0x000fe800000006ff */
[----:B------:R-:W1:Y:S02]  /*5fd0*/  SYNCS.PHASECHK.TRANS64.TRYWAIT P1, [UR48+0x60], R3 ;  /* 0x00006003ff0075a7 */ /* 0x000e640008021130 */
[----:B-1----:R-:W-:Y:S05]  /*5fe0*/  @!P1 BRA `(.L_x_100) ;  /* 0x0000004800a09947 */ /* 0x002fea0003800000 */
.L_x_99:
[----:B------:R-:W-:Y:S05]  /*5ff0*/  BSYNC B0 ;  /* 0x0000000000007941 */ /* 0x000fea0003800000 */
.L_x_98:
[----:B------:R-:W-:Y:S01]  /*6000*/  ISETP.NE.AND P1, PT, R86, RZ, PT ;  /* 0x000000ff5600720c */ /* 0x000fe20003f25270 */
[----:B------:R-:W-:Y:S11]  /*6010*/  HFMA2 R84, -RZ, RZ, 0, 5.9604644775390625e-08 ;  /* 0x00000001ff547431 */ /* 0x000ff600000001ff */
[----:B------:R-:W-:Y:S01]  /*6020*/  @!UPT UIADD3 URZ, UPT, UPT, URZ, URZ, URZ ;  /* 0x000000fffffff290 */ /* 0x000fe2000fffe0ff */
[----:B------:R3:W1:Y:S04]  /*6030*/  @P1 LDS.128 R40, [R75] ;  /* 0x000000004b281984 */ /* 0x0006680000000c00 */
[----:B------:R3:W1:Y:S04]  /*6040*/  @P1 LDS.128 R44, [R74+0x10] ;  /* 0x000010004a2c1984 */ /* 0x0006680000000c00 */
[----:B------:R3:W1:Y:S04]  /*6050*/  @P1 LDS.128 R48, [R73+0x20] ;  /* 0x0000200049301984 */ /* 0x0006680000000c00 */
[----:B------:R3:W1:Y:S02]  /*6060*/  @P1 LDS.128 R52, [R81+0x30] ;  /* 0x0000300051341984 */ /* 0x0006640000000c00 */
.L_x_97:
[----:B------:R-:W-:Y:S05]  /*6070*/  BSYNC B1 ;  /* 0x0000000000017941 */ /* 0x000fea0003800000 */
.L_x_96:
[----:B-1----:R-:W-:Y:S04]  /*6080*/  SHF.R.U32.HI R2, RZ, 0x15, R34 ;  /* 0x00000015ff027819 */ /* 0x002fe80000011622 */
[----:B------:R-:W-:Y:S01]  /*6090*/  LOP3.LUT P1, RZ, R2, 0x3, R68, 0x48, !PT ;  /* 0x0000000302ff7812 */ /* 0x000fe20007824844 */
[----:B------:R-:W-:Y:S01]  /*60a0*/  @!UPT UIADD3 URZ, UPT, UPT, URZ, URZ, URZ ;  /* 0x000000fffffff290 */ /* 0x000fe2000fffe0ff */
[----:B----4-:R-:W-:Y:S11]  /*60b0*/  @P0 BRA `(.L_x_101) ;  /* 0x0000000000080947 */ /* 0x010ff60003800000 */
[----:B------:R-:W1:Y:S02]  /*60c0*/  SYNCS.PHASECHK.TRANS64.TRYWAIT P0, [R83+URZ+0xd0], R0 ;  /* 0x0000d000530075a7 */ /* 0x000e6400080011ff */
[----:B-1----:R-:W-:Y:S05]  /*60d0*/  @!P0 BRA `(.L_x_102) ;  /* 0x00000048007c8947 */ /* 0x002fea0003800000 */
.L_x_101:
[----:B------:R-:W-:Y:S05]  /*60e0*/  @!P1 BRA `(.L_x_103) ;  /* 0x0000000000409947 */ /* 0x000fea0003800000 */
[----:B------:R-:W4:Y:S01]  /*60f0*/  LDCU.64 UR8, c[0x4][0x70] ;  /* 0x01000e00ff0877ac */ /* 0x000f220008000a00 */
[----:B------:R-:W-:Y:S01]  /*6100*/  MOV R3, 0x0 ;  /* 0x0000000000037802 */ /* 0x000fe20000000f00 */
[----:B------:R-:W-:Y:S02]  /*6110*/  HFMA2 R12, -RZ, RZ, 0, 5.9604644775390625e-08 ;  /* 0x00000001ff0c7431 */ /* 0x000fe400000001ff */
[----:B------:R-:W-:Y:S02]  /*6120*/  IMAD.MOV.U32 R8, RZ, RZ, 0x192 ;  /* 0x00000192ff087424 */ /* 0x000fe400078e00ff */
[----:B------:R-:W-:Y:S01]  /*6130*/  IMAD.MOV.U32 R13, RZ, RZ, RZ ;  /* 0x000000ffff0d7224 */ /* 0x000fe200078e00ff */
[----:B------:R-:W5:Y:S01]  /*6140*/  LDCU.64 UR6, c[0x4][0x78] ;  /* 0x01000f00ff0677ac */ /* 0x000f620008000a00 */
[----:B------:R-:W1:Y:S01]  /*6150*/  LDC.64 R2, c[0x4][R3] ;  /* 0x0100000003027b82 */ /* 0x000e620000000a00 */
[----:B------:R-:W2:Y:S01]  /*6160*/  LDCU.64 UR4, c[0x4][0x10] ;  /* 0x01000200ff0477ac */ /* 0x000ea20008000a00 */
[----:B----4-:R-:W-:Y:S01]  /*6170*/  MOV R5, UR9 ;  /* 0x0000000900057c02 */ /* 0x010fe20008000f00 */
[----:B------:R-:W-:Y:S01]  /*6180*/  IMAD.U32 R4, RZ, RZ, UR8 ;  /* 0x00000008ff047e24 */ /* 0x000fe2000f8e00ff */
[----:B-----5:R-:W-:Y:S01]  /*6190*/  MOV R7, UR7 ;  /* 0x0000000700077c02 */ /* 0x020fe20008000f00 */
[----:B------:R-:W-:Y:S01]  /*61a0*/  IMAD.U32 R6, RZ, RZ, UR6 ;  /* 0x00000006ff067e24 */ /* 0x000fe2000f8e00ff */
[----:B--2---:R-:W-:Y:S01]  /*61b0*/  MOV R11, UR5 ;  /* 0x00000005000b7c02 */ /* 0x004fe20008000f00 */
[----:B------:R-:W-:Y:S02]  /*61c0*/  IMAD.U32 R10, RZ, RZ, UR4 ;  /* 0x00000004ff0a7e24 */ /* 0x000fe4000f8e00ff */
[----:B------:R-:W-:Y:S07]  /*61d0*/  LEPC R20, `(.L_x_103) ;  /* 0x000000001014794e */ /* 0x000fee0000000000 */
[----:B-1-3--:R-:W-:Y:S05]  /*61e0*/  CALL.ABS.NOINC R2 ;  /* 0x0000000002007343 */ /* 0x00afea0003c00000 */
.L_x_103:
[----:B------:R-:W-:Y:S05]  /*61f0*/  WARPSYNC.ALL ;  /* 0x0000000000007948 */ /* 0x000fea0003800000 */
[----:B------:R-:W-:Y:S01]  /*6200*/  R2UR UR4, R34 ;  /* 0x00000000220472ca */ /* 0x000fe200000e0000 */
[----:B------:R-:W-:Y:S01]  /*6210*/  BSSY.RECONVERGENT B0, `(.L_x_104) ;  /* 0x0000039000007945 */ /* 0x000fe20003800200 */
[----:B------:R-:W-:Y:S11]  /*6220*/  ISETP.NE.AND P0, PT, R77, RZ, PT ;  /* 0x000000ff4d00720c */ /* 0x000ff60003f05270 */
[----:B------:R-:W1:Y:S02]  /*6230*/  LDTM.x16 R4, tmem[UR4] ;  /* 0x00000004000479ee */ /* 0x000e640008240000 */
[C---:B-12---:R-:W-:Y:S01]  /*6240*/  FMUL R0, R33.reuse, R4 ;  /* 0x0000000421007220 */ /* 0x046fe20000400000 */
[C---:B------:R-:W-:Y:S01]  /*6250*/  FMUL R2, R33.reuse, R5 ;  /* 0x0000000521027220 */ /* 0x040fe20000400000 */
[C---:B------:R-:W-:Y:S01]  /*6260*/  FMUL R3, R33.reuse, R6 ;  /* 0x0000000621037220 */ /* 0x040fe20000400000 */
[----:B------:R-:W-:Y:S01]  /*6270*/  FMUL R7, R33, R7 ;  /* 0x0000000721077220 */ /* 0x000fe20000400000 */
[----:B------:R-:W-:Y:S01]  /*6280*/  FFMA R36, R35, R40, R0 ;  /* 0x0000002823247223 */ /* 0x000fe20000000000 */
        /* <DEDUP_REMOVED lines=10> */
[----:B------:R1:W-:Y:S01]  /*6330*/  STS.128 [R75], R36 ;  /* 0x000000244b007388 */ /* 0x0003e20000000c00 */
        /* <DEDUP_REMOVED lines=8> */
[----:B------:R1:W-:Y:S01]  /*63c0*/  STS.128 [R74+0x10], R4 ;  /* 0x000010044a007388 */ /* 0x0003e20000000c00 */
[----:B------:R-:W-:Y:S01]  /*63d0*/  FMUL R13, R33, R17 ;  /* 0x00000011210d7220 */ /* 0x000fe20000400000 */
[----:B------:R-:W-:Y:S01]  /*63e0*/  FFMA R10, R35, R50, R10 ;  /* 0x00000032230a7223 */ /* 0x000fe2000000000a */
[----:B------:R-:W-:Y:S01]  /*63f0*/  FMUL R14, R33, R18 ;  /* 0x00000012210e7220 */ /* 0x000fe20000400000 */
[----:B------:R-:W-:Y:S01]  /*6400*/  FFMA R11, R35, R51, R15 ;  /* 0x00000033230b7223 */ /* 0x000fe2000000000f */
[----:B------:R-:W-:Y:S01]  /*6410*/  FMUL R19, R33, R19 ;  /* 0x0000001321137220 */ /* 0x000fe20000400000 */
[C---:B------:R-:W-:Y:S01]  /*6420*/  FFMA R12, R35.reuse, R52, R12 ;  /* 0x00000034230c7223 */ /* 0x040fe2000000000c */
[C---:B------:R-:W-:Y:S01]  /*6430*/  FFMA R13, R35.reuse, R53, R13 ;  /* 0x00000035230d7223 */ /* 0x040fe2000000000d */
[C---:B------:R-:W-:Y:S01]  /*6440*/  FFMA R14, R35.reuse, R54, R14 ;  /* 0x00000036230e7223 */ /* 0x040fe2000000000e */
[----:B------:R1:W-:Y:S01]  /*6450*/  STS.128 [R73+0x20], R8 ;  /* 0x0000200849007388 */ /* 0x0003e20000000c00 */
[----:B------:R-:W-:Y:S05]  /*6460*/  FFMA R15, R35, R55, R19 ;  /* 0x00000037230f7223 */ /* 0x000fea0000000013 */
[----:B------:R1:W-:Y:S01]  /*6470*/  STS.128 [R81+0x30], R12 ;  /* 0x0000300c51007388 */ /* 0x0003e20000000c00 */
[----:B------:R-:W-:Y:S01]  /*6480*/  @!PT LDS RZ, [RZ] ;  /* 0x00000000fffff984 */ /* 0x000fe20000000800 */
[----:B------:R-:W-:Y:S01]  /*6490*/  @!PT LDS RZ, [RZ] ;  /* 0x00000000fffff984 */ /* 0x000fe20000000800 */
[----:B------:R-:W-:Y:S01]  /*64a0*/  @!PT LDS RZ, [RZ] ;  /* 0x00000000fffff984 */ /* 0x000fe20000000800 */
[----:B------:R-:W-:Y:S01]  /*64b0*/  @!PT LDS RZ, [RZ] ;  /* 0x00000000fffff984 */ /* 0x000fe20000000800 */
[----:B------:R2:W-:Y:S06]  /*64c0*/  MEMBAR.ALL.CTA ;  /* 0x0000000000007992 */ /* 0x0005ec0000008000 */
[----:B--2---:R-:W2:Y:S02]  /*64d0*/  FENCE.VIEW.ASYNC.S ;  /* 0x00000000000073c6 */ /* 0x004ea40000000000 */
[----:B--2---:R-:W-:Y:S06]  /*64e0*/  BAR.SYNC.DEFER_BLOCKING 0x1, 0x80 ;  /* 0x0042000000007b1d */ /* 0x004fec0000010000 */
[----:B------:R-:W-:Y:S05]  /*64f0*/  @P0 BRA `(.L_x_105) ;  /* 0x0000000000280947 */ /* 0x000fea0003800000 */
[----:B------:R-:W-:Y:S02]  /*6500*/  UIADD3 UR4, UPT, UPT, UR48, 0x200, URZ ;  /* 0x0000020030047890 */ /* 0x000fe4000fffe0ff */
[----:B------:R-:W-:Y:S01]  /*6510*/  UIADD3 UR6, UP0, UPT, UR52, 0x680, URZ ;  /* 0x0000068034067890 */ /* 0x000fe2000ff1e0ff */
[----:B------:R-:W-:Y:S03]  /*6520*/  UMOV UR43, UR36 ;  /* 0x00000024002b7c82 */ /* 0x000fe60008000000 */
[----:B------:R-:W-:Y:S01]  /*6530*/  MOV R69, UR4 ;  /* 0x0000000400457c02 */ /* 0x000fe20008000f00 */
[----:B------:R-:W-:Y:S03]  /*6540*/  UIADD3.X UR7, UPT, UPT, URZ, UR53, URZ, UP0, !UPT ;  /* 0x00000035ff077290 */ /* 0x000fe600087fe4ff */
[----:B------:R-:W-:Y:S11]  /*6550*/  R2UR UR40, R69 ;  /* 0x00000000452872ca */ /* 0x000ff600000e0000 */
[----:B------:R-:W-:Y:S02]  /*6560*/  @!UPT UIADD3 URZ, UPT, UPT, URZ, URZ, URZ ;  /* 0x000000fffffff290 */ /* 0x000fe4000fffe0ff */
[----:B------:R2:W-:Y:S01]  /*6570*/  UTMASTG.3D [UR40], [UR6] ;  /* 0x00000028060073b5 */ /* 0x0005e20008010000 */
[----:B------:R0:W-:Y:S01]  /*6580*/  UTMACMDFLUSH ;  /* 0x00000000000079b7 */ /* 0x0001e20000000000 */
[----:B--2---:R-:W-:Y:S04]  /*6590*/  DEPBAR.LE SB0, 0x1 ;  /* 0x000080400000791a */ /* 0x004fe80000000000 */
.L_x_105:
[----:B------:R-:W-:Y:S05]  /*65a0*/  BSYNC.RECONVERGENT B0 ;  /* 0x0000000000007941 */ /* 0x000fea0003800200 */
.L_x_104:
[----:B------:R-:W-:Y:S01]  /*65b0*/  BAR.SYNC.DEFER_BLOCKING 0x1, 0x80 ;  /* 0x0042000000007b1d */ /* 0x000fe20000010000 */
[----:B------:R-:W-:Y:S01]  /*65c0*/  ISETP.NE.AND P1, PT, R82, RZ, PT ;  /* 0x000000ff5200720c */ /* 0x000fe20003f25270 */
[----:B------:R-:W-:Y:S01]  /*65d0*/  UISETP.NE.AND UP0, UPT, UR49, URZ, UPT ;  /* 0x000000ff3100728c */ /* 0x000fe2000bf05270 */
[----:B------:R-:W-:Y:S11]  /*65e0*/  LEA R2, R84, UR48, 0x3 ;  /* 0x0000003054027c11 */ /* 0x000ff6000f8e18ff */
[----:B------:R-:W-:Y:S01]  /*65f0*/  @P1 SHF.L.U32 R3, RZ, 0x1f, RZ ;  /* 0x0000001fff031819 */ /* 0x000fe200000006ff */
[----:B------:R-:W-:Y:S06]  /*6600*/  BRA.U !UP0, `(.L_x_106) ;  /* 0x0000000108247547 */ /* 0x000fec000b800000 */
[----:B-1----:R-:W-:Y:S01]  /*6610*/  IMAD.U32 R4, RZ, RZ, UR51 ;  /* 0x00000033ff047e24 */ /* 0x002fe2000f8e00ff */
[----:B------:R-:W-:Y:S01]  /*6620*/  MOV R0, UR37 ;  /* 0x0000002500007c02 */ /* 0x000fe20008000f00 */
[----:B------:R-:W-:Y:S03]  /*6630*/  UIADD3 UR51, UPT, UPT, UR51, 0x1, URZ ;  /* 0x0000000133337890 */ /* 0x000fe6000fffe0ff */
[----:B------:R-:W-:Y:S01]  /*6640*/  @P1 LEA R4, R4, UR48, 0x3 ;  /* 0x0000003004041c11 */ /* 0x000fe2000f8e18ff */
[----:B------:R-:W-:Y:S04]  /*6650*/  UISETP.NE.AND UP0, UPT, UR51, 0x4, UPT ;  /* 0x000000043300788c */ /* 0x000fe8000bf05270 */
[----:B------:R-:W-:Y:S01]  /*6660*/  @P1 VIADD R4, R4, 0x80 ;  /* 0x0000008004041836 */ /* 0x000fe20000000000 */
[----:B------:R-:W-:Y:S04]  /*6670*/  USEL UR51, UR51, URZ, UP0 ;  /* 0x000000ff33337287 */ /* 0x000fe80008000000 */
[----:B------:R-:W-:Y:S04]  /*6680*/  @P1 PRMT R0, R0, 0x654, R4 ;  /* 0x0000065400001816 */ /* 0x000fe80000000004 */
[----:B------:R2:W-:Y:S04]  /*6690*/  @P1 SYNCS.ARRIVE.TRANS64.RED.A1T0 RZ, [R0+URZ], RZ ;  /* 0x000000ff00ff19a7 */ /* 0x0005e800081004ff */
.L_x_106:
[----:B------:R-:W4:Y:S01]  /*66a0*/  @P1 SYNCS.PHASECHK.TRANS64.TRYWAIT P0, [R2+URZ+0x60], R3 ;  /* 0x00006003020015a7 */ /* 0x000f2200080011ff */
[----:B------:R-:W-:Y:S01]  /*66b0*/  BSSY B1, `(.L_x_107) ;  /* 0x0000016000017945 */ /* 0x000fe20003800000 */
[----:B----4-:R-:W-:Y:S03]  /*66c0*/  @P1 SEL R85, RZ, 0x1, !P0 ;  /* 0x00000001ff551807 */ /* 0x010fe60004000000 */
[----:B------:R-:W-:Y:S05]  /*66d0*/  @!P1 BRA `(.L_x_108) ;  /* 0x00000000004c9947 */ /* 0x000fea0003800000 */
[----:B------:R-:W-:Y:S01]  /*66e0*/  ISETP.NE.AND P0, PT, R85, RZ, PT ;  /* 0x000000ff5500720c */ /* 0x000fe20003f05270 */
[----:B------:R-:W-:Y:S01]  /*66f0*/  BSSY B0, `(.L_x_109) ;  /* 0x000000b000007945 */ /* 0x000fe20003800000 */
[----:B------:R-:W-:Y:S11]  /*6700*/  ISETP.NE.AND P1, PT, R86, RZ, PT ;  /* 0x000000ff5600720c */ /* 0x000ff60003f25270 */
[----:B------:R-:W-:Y:S02]  /*6710*/  @!UPT UIADD3 URZ, UPT, UPT, URZ, URZ, URZ ;  /* 0x000000fffffff290 */ /* 0x000fe4000fffe0ff */
[C---:B-1----:R-:W-:Y:S01]  /*6720*/  @P1 IMAD R6, R84.reuse, 0x2000, R75 ;  /* 0x0000200054061824 */ /* 0x042fe200078e024b */
[C---:B------:R-:W-:Y:S01]  /*6730*/  @P1 LEA R4, R84.reuse, R73, 0xd ;  /* 0x0000004954041211 */ /* 0x040fe200078e68ff */
[C---:B------:R-:W-:Y:S02]  /*6740*/  @P1 IMAD R5, R84.reuse, 0x2000, R74 ;  /* 0x0000200054051824 */ /* 0x040fe400078e024a */
[----:B------:R-:W-:Y:S01]  /*6750*/  @P1 IMAD R3, R84, 0x2000, R81 ;  /* 0x0000200054031824 */ /* 0x000fe200078e0251 */
[----:B------:R-:W-:Y:S06]  /*6760*/  @P0 BRA `(.L_x_110) ;  /* 0x00000000000c0947 */ /* 0x000fec0003800000 */
[----:B--2---:R-:W-:Y:S04]  /*6770*/  SHF.L.U32 R0, RZ, 0x1f, RZ ;  /* 0x0000001fff007819 */ /* 0x004fe800000006ff */
[----:B------:R-:W1:Y:S02]  /*6780*/  SYNCS.PHASECHK.TRANS64.TRYWAIT P0, [R2+URZ+0x60], R0 ;  /* 0x00006000020075a7 */ /* 0x000e6400080011ff */
[----:B-1----:R-:W-:Y:S05]  /*6790*/  @!P0 BRA `(.L_x_111) ;  /* 0x0000004000e08947 */ /* 0x002fea0003800000 */
.L_x_110:
[----:B------:R-:W-:Y:S05]  /*67a0*/  BSYNC B0 ;  /* 0x0000000000007941 */ /* 0x000fea0003800000 */
.L_x_109:
[----:B------:R-:W-:Y:S02]  /*67b0*/  ISETP.NE.AND P0, PT, R86, RZ, PT ;  /* 0x000000ff5600720c */ /* 0x000fe40003f05270 */
[----:B------:R-:W-:Y:S11]  /*67c0*/  IADD3 R84, PT, PT, R84, 0x1, RZ ;  /* 0x0000000154547810 */ /* 0x000ff60007ffe0ff */
[----:B------:R4:W1:Y:S04]  /*67d0*/  @P0 LDS.128 R40, [R6] ;  /* 0x0000000006280984 */ /* 0x0008680000000c00 */
[----:B------:R4:W1:Y:S04]  /*67e0*/  @P0 LDS.128 R44, [R5+0x10] ;  /* 0x00001000052c0984 */ /* 0x0008680000000c00 */
[----:B------:R4:W1:Y:S04]  /*67f0*/  @P0 LDS.128 R48, [R4+0x20] ;  /* 0x0000200004300984 */ /* 0x0008680000000c00 */
[----:B------:R4:W1:Y:S02]  /*6800*/  @P0 LDS.128 R52, [R3+0x30] ;  /* 0x0000300003340984 */ /* 0x0008640000000c00 */
.L_x_108:
[----:B------:R-:W-:Y:S05]  /*6810*/  BSYNC B1 ;  /* 0x0000000000017941 */ /* 0x000fea0003800000 */
.L_x_107:
[----:B-12---:R-:W-:Y:S05]  /*6820*/  VIADD R0, R34, 0x10 ;  /* 0x0000001022007836 */ /* 0x006fea0000000000 */
[----:B------:R-:W-:Y:S04]  /*6830*/  SHF.R.U32.HI R0, RZ, 0x15, R0 ;  /* 0x00000015ff007819 */ /* 0x000fe80000011600 */
[----:B------:R-:W-:Y:S11]  /*6840*/  LOP3.LUT P0, RZ, R0, 0x3, R68, 0x48, !PT ;  /* 0x0000000300ff7812 */ /* 0x000ff60007804844 */
[----:B------:R-:W-:Y:S02]  /*6850*/  @!UPT UIADD3 URZ, UPT, UPT, URZ, URZ, URZ ;  /* 0x000000fffffff290 */ /* 0x000fe4000fffe0ff */
[----:B------:R-:W-:Y:S05]  /*6860*/  @!P0 BRA `(.L_x_112) ;  /* 0x0000000000408947 */ /* 0x000fea0003800000 */
[----:B------:R-:W1:Y:S01]  /*6870*/  LDCU.64 UR8, c[0x4][0x70] ;  /* 0x01000e00ff0877ac */ /* 0x000e620008000a00 */
[----:B----4-:R-:W-:Y:S01]  /*6880*/  MOV R3, 0x0 ;  /* 0x0000000000037802 */ /* 0x010fe20000000f00 */
[----:B------:R-:W-:Y:S02]  /*6890*/  HFMA2 R12, -RZ, RZ, 0, 5.9604644775390625e-08 ;  /* 0x00000001ff0c7431 */ /* 0x000fe400000001ff */
[----:B------:R-:W-:Y:S02]  /*68a0*/  IMAD.MOV.U32 R8, RZ, RZ, 0x192 ;  /* 0x00000192ff087424 */ /* 0x000fe400078e00ff */
[----:B------:R-:W-:Y:S01]  /*68b0*/  IMAD.MOV.U32 R13, RZ, RZ, RZ ;  /* 0x000000ffff0d7224 */ /* 0x000fe200078e00ff */
[----:B------:R-:W2:Y:S01]  /*68c0*/  LDCU.64 UR6, c[0x4][0x78] ;  /* 0x01000f00ff0677ac */ /* 0x000ea20008000a00 */
[----:B------:R-:W4:Y:S01]  /*68d0*/  LDC.64 R2, c[0x4][R3] ;  /* 0x0100000003027b82 */ /* 0x000f220000000a00 */
[----:B------:R-:W5:Y:S01]  /*68e0*/  LDCU.64 UR4, c[0x4][0x10] ;  /* 0x01000200ff0477ac */ /* 0x000f620008000a00 */
[----:B-1----:R-:W-:Y:S01]  /*68f0*/  MOV R5, UR9 ;  /* 0x0000000900057c02 */ /* 0x002fe20008000f00 */
[----:B------:R-:W-:Y:S01]  /*6900*/  IMAD.U32 R4, RZ, RZ, UR8 ;  /* 0x00000008ff047e24 */ /* 0x000fe2000f8e00ff */
[----:B--2---:R-:W-:Y:S01]  /*6910*/  MOV R7, UR7 ;  /* 0x0000000700077c02 */ /* 0x004fe20008000f00 */
[----:B------:R-:W-:Y:S01]  /*6920*/  IMAD.U32 R6, RZ, RZ, UR6 ;  /* 0x00000006ff067e24 */ /* 0x000fe2000f8e00ff */
[----:B-----5:R-:W-:Y:S01]  /*6930*/  MOV R11, UR5 ;  /* 0x00000005000b7c02 */ /* 0x020fe20008000f00 */
[----:B------:R-:W-:Y:S02]  /*6940*/  IMAD.U32 R10, RZ, RZ, UR4 ;  /* 0x00000004ff0a7e24 */ /* 0x000fe4000f8e00ff */
[----:B------:R-:W-:Y:S07]  /*6950*/  LEPC R20, `(.L_x_112) ;  /* 0x000000001014794e */ /* 0x000fee0000000000 */
[----:B---34-:R-:W-:Y:S05]  /*6960*/  CALL.ABS.NOINC R2 ;  /* 0x0000000002007343 */ /* 0x018fea0003c00000 */
.L_x_112:
[----:B------:R-:W-:Y:S05]  /*6970*/  WARPSYNC.ALL ;  /* 0x0000000000007948 */ /* 0x000fea0003800000 */
[----:B------:R-:W-:Y:S01]  /*6980*/  R2UR UR4, R34 ;  /* 0x00000000220472ca */ /* 0x000fe200000e0000 */
[----:B------:R-:W-:Y:S01]  /*6990*/  BSSY.RECONVERGENT B0, `(.L_x_113) ;  /* 0x0000040000007945 */ /* 0x000fe20003800200 */
[----:B------:R-:W-:Y:S02]  /*69a0*/  ISETP.NE.AND P6, PT, R82, RZ, PT ;  /* 0x000000ff5200720c */ /* 0x000fe40003fc5270 */
[----:B------:R-:W-:Y:S02]  /*69b0*/  ISETP.NE.AND P0, PT, R77, RZ, PT ;  /* 0x000000ff4d00720c */ /* 0x000fe40003f05270 */
[----:B------:R-:W-:Y:S07]  /*69c0*/  MOV R20, UR51 ;  /* 0x0000003300147c02 */ /* 0x000fee0008000f00 */
[----:B----4-:R-:W1:Y:S02]  /*69d0*/  LDTM.x16 R4, tmem[UR4+0x10] ;  /* 0x00001004000479ee */ /* 0x010e640008240000 */
[----:B------:R-:W-:Y:S01]  /*69e0*/  @P6 LEA R20, R20, UR48, 0x3 ;  /* 0x0000003014146c11 */ /* 0x000fe2000f8e18ff */
[C---:B-1----:R-:W-:Y:S01]  /*69f0*/  FMUL R0, R33.reuse, R4 ;  /* 0x0000000421007220 */ /* 0x042fe20000400000 */
        /* <DEDUP_REMOVED lines=33> */
[----:B------:R-:W-:Y:S01]  /*6c10*/  FFMA R15, R35, R55, R19 ;  /* 0x00000037230f7223 */ /* 0x000fe20000000013 */
[----:B------:R-:W-:Y:S02]  /*6c20*/  MOV R16, UR37 ;  /* 0x0000002500107c02 */ /* 0x000fe40008000f00 */
[----:B------:R-:W-:Y:S02]  /*6c30*/  @P6 IADD3 R17, PT, PT, R20, 0x80, RZ ;  /* 0x0000008014116810 */ /* 0x000fe40007ffe0ff */
[----:B------:R1:W-:Y:S01]  /*6c40*/  STS.128 [R81+0x2030], R12 ;  /* 0x0020300c51007388 */ /* 0x0003e20000000c00 */
[----:B------:R-:W-:Y:S02]  /*6c50*/  LEA R0, R84, UR48, 0x3 ;  /* 0x0000003054007c11 */ /* 0x000fe4000f8e18ff */
[----:B------:R-:W-:Y:S01]  /*6c60*/  @P6 PRMT R16, R16, 0x654, R17 ;  /* 0x0000065410106816 */ /* 0x000fe20000000011 */
[----:B------:R-:W-:Y:S01]  /*6c70*/  @!PT LDS RZ, [RZ] ;  /* 0x00000000fffff984 */ /* 0x000fe20000000800 */
[----:B------:R-:W-:Y:S01]  /*6c80*/  @!PT LDS RZ, [RZ] ;  /* 0x00000000fffff984 */ /* 0x000fe20000000800 */
[----:B------:R-:W-:Y:S01]  /*6c90*/  @!PT LDS RZ, [RZ] ;  /* 0x00000000fffff984 */ /* 0x000fe20000000800 */
[----:B------:R-:W-:Y:S01]  /*6ca0*/  @!PT LDS RZ, [RZ] ;  /* 0x00000000fffff984 */ /* 0x000fe20000000800 */
[----:B------:R2:W-:Y:S06]  /*6cb0*/  MEMBAR.ALL.CTA ;  /* 0x0000000000007992 */ /* 0x0005ec0000008000 */
[----:B--2---:R-:W2:Y:S01]  /*6cc0*/  FENCE.VIEW.ASYNC.S ;  /* 0x00000000000073c6 */ /* 0x004ea20000000000 */
[----:B------:R-:W-:Y:S01]  /*6cd0*/  @P6 SHF.L.U32 R2, RZ, 0x1f, RZ ;  /* 0x0000001fff026819 */ /* 0x000fe200000006ff */
[----:B--2---:R-:W-:Y:S06]  /*6ce0*/  BAR.SYNC.DEFER_BLOCKING 0x1, 0x80 ;  /* 0x0042000000007b1d */ /* 0x004fec0000010000 */
[----:B------:R-:W-:Y:S05]  /*6cf0*/  @P0 BRA `(.L_x_114) ;  /* 0x0000000000240947 */ /* 0x000fea0003800000 */
[----:B------:R-:W-:Y:S02]  /*6d00*/  UIADD3 UR8, UP0, UPT, UR52, 0x680, URZ ;  /* 0x0000068034087890 */ /* 0x000fe4000ff1e0ff */
[----:B------:R-:W-:Y:S02]  /*6d10*/  UIADD3 UR5, UPT, UPT, UR41, 0x10, URZ ;  /* 0x0000001029057890 */ /* 0x000fe4000fffe0ff */
[----:B------:R-:W-:Y:S02]  /*6d20*/  UIADD3 UR4, UPT, UPT, UR48, 0x2200, URZ ;  /* 0x0000220030047890 */ /* 0x000fe4000fffe0ff */
[----:B------:R-:W-:Y:S01]  /*6d30*/  UIADD3.X UR9, UPT, UPT, URZ, UR53, URZ, UP0, !UPT ;  /* 0x00000035ff097290 */ /* 0x000fe200087fe4ff */
[----:B------:R-:W-:Y:S01]  /*6d40*/  UMOV UR6, UR42 ;  /* 0x0000002a00067c82 */ /* 0x000fe20008000000 */
[----:B------:R-:W-:Y:S07]  /*6d50*/  UMOV UR7, UR36 ;  /* 0x0000002400077c82 */ /* 0x000fee0008000000 */
[----:B------:R2:W-:Y:S01]  /*6d60*/  UTMASTG.3D [UR4], [UR8] ;  /* 0x00000004080073b5 */ /* 0x0005e20008010000 */
[----:B------:R0:W-:Y:S01]  /*6d70*/  UTMACMDFLUSH ;  /* 0x00000000000079b7 */ /* 0x0001e20000000000 */
[----:B--2---:R-:W-:Y:S04]  /*6d80*/  DEPBAR.LE SB0, 0x1 ;  /* 0x000080400000791a */ /* 0x004fe80000000000 */
.L_x_114:
[----:B------:R-:W-:Y:S05]  /*6d90*/  BSYNC.RECONVERGENT B0 ;  /* 0x0000000000007941 */ /* 0x000fea0003800200 */
.L_x_113:
[----:B------:R-:W-:Y:S01]  /*6da0*/  BAR.SYNC.DEFER_BLOCKING 0x1, 0x80 ;  /* 0x0042000000007b1d */ /* 0x000fe20000010000 */
[----:B------:R-:W-:Y:S04]  /*6db0*/  UIADD3 UR40, UPT, UPT, UR51, 0x1, URZ ;  /* 0x0000000133287890 */ /* 0x000fe8000fffe0ff */
[----:B------:R-:W-:Y:S04]  /*6dc0*/  UISETP.NE.AND UP0, UPT, UR40, 0x4, UPT ;  /* 0x000000042800788c */ /* 0x000fe8000bf05270 */
[----:B------:R-:W-:Y:S01]  /*6dd0*/  USEL UR40, UR40, URZ, UP0 ;  /* 0x000000ff28287287 */ /* 0x000fe20008000000 */
[----:B------:R2:W-:Y:S01]  /*6de0*/  @P6 SYNCS.ARRIVE.TRANS64.RED.A1T0 RZ, [R16+URZ], RZ ;  /* 0x000000ff10ff69a7 */ /* 0x0005e200081004ff */
[----:B------:R-:W-:Y:S01]  /*6df0*/  BSSY B1, `(.L_x_115) ;  /* 0x0000017000017945 */ /* 0x000fe20003800000 */
[----:B------:R-:W4:Y:S02]  /*6e00*/  @P6 SYNCS.PHASECHK.TRANS64.TRYWAIT P0, [R0+URZ+0x60], R2 ;  /* 0x00006002000065a7 */ /* 0x000f2400080011ff */
[----:B----4-:R-:W-:Y:S01]  /*6e10*/  @P6 SEL R85, RZ, 0x1, !P0 ;  /* 0x00000001ff556807 */ /* 0x010fe20004000000 */
[----:B--2---:R-:W-:Y:S06]  /*6e20*/  @!P6 BRA `(.L_x_116) ;  /* 0x00000000004ce947 */ /* 0x004fec0003800000 */
        /* <DEDUP_REMOVED lines=9> */
[----:B------:R-:W-:Y:S04]  /*6ec0*/  SHF.L.U32 R6, RZ, 0x1f, RZ ;  /* 0x0000001fff067819 */ /* 0x000fe800000006ff */
[----:B------:R-:W1:Y:S02]  /*6ed0*/  SYNCS.PHASECHK.TRANS64.TRYWAIT P0, [R0+URZ+0x60], R6 ;  /* 0x00006006000075a7 */ /* 0x000e6400080011ff */
[----:B-1----:R-:W-:Y:S05]  /*6ee0*/  @!P0 BRA `(.L_x_119) ;  /* 0x0000003c00208947 */ /* 0x002fea0003800000 */
.L_x_118:
[----:B------:R-:W-:Y:S05]  /*6ef0*/  BSYNC B0 ;  /* 0x0000000000007941 */ /* 0x000fea0003800000 */
.L_x_117:
[----:B------:R-:W-:Y:S02]  /*6f00*/  ISETP.NE.AND P0, PT, R86, RZ, PT ;  /* 0x000000ff5600720c */ /* 0x000fe40003f05270 */
[----:B------:R-:W-:Y:S11]  /*6f10*/  IADD3 R84, PT, PT, R84, 0x1, RZ ;  /* 0x0000000154547810 */ /* 0x000ff60007ffe0ff */
[----:B------:R2:W4:Y:S04]  /*6f20*/  @P0 LDS.128 R40, [R5] ;  /* 0x0000000005280984 */ /* 0x0005280000000c00 */
[----:B------:R2:W1:Y:S04]  /*6f30*/  @P0 LDS.128 R44, [R4+0x10] ;  /* 0x00001000042c0984 */ /* 0x0004680000000c00 */
[----:B------:R2:W1:Y:S04]  /*6f40*/  @P0 LDS.128 R48, [R3+0x20] ;  /* 0x0000200003300984 */ /* 0x0004680000000c00 */
[----:B------:R2:W1:Y:S02]  /*6f50*/  @P0 LDS.128 R52, [R2+0x30] ;  /* 0x0000300002340984 */ /* 0x0004640000000c00 */
.L_x_116:
[----:B------:R-:W-:Y:S05]  /*6f60*/  BSYNC B1 ;  /* 0x0000000000017941 */ /* 0x000fea0003800000 */
.L_x_115:
[----:B-1----:R-:W-:Y:S05]  /*6f70*/  VIADD R0, R34, 0x20 ;  /* 0x0000002022007836 */ /* 0x002fea0000000000 */
[----:B------:R-:W-:Y:S04]  /*6f80*/  SHF.R.U32.HI R0, RZ, 0x15, R0 ;  /* 0x00000015ff007819 */ /* 0x000fe80000011600 */
[----:B------:R-:W-:Y:S11]  /*6f90*/  LOP3.LUT P0, RZ, R0, 0x3, R68, 0x48, !PT ;  /* 0x0000000300ff7812 */ /* 0x000ff60007804844 */
[----:B------:R-:W-:Y:S02]  /*6fa0*/  @!UPT UIADD3 URZ, UPT, UPT, URZ, URZ, URZ ;  /* 0x000000fffffff290 */ /* 0x000fe4000fffe0ff */
[----:B------:R-:W-:Y:S05]  /*6fb0*/  @!P0 BRA `(.L_x_120) ;  /* 0x0000000000408947 */ /* 0x000fea0003800000 */
[----:B------:R-:W1:Y:S01]  /*6fc0*/  LDCU.64 UR8, c[0x4][0x70] ;  /* 0x01000e00ff0877ac */ /* 0x000e620008000a00 */
[----:B--2---:R-:W-:Y:S01]  /*6fd0*/  MOV R3, 0x0 ;  /* 0x0000000000037802 */ /* 0x004fe20000000f00 */
[----:B------:R-:W-:Y:S02]  /*6fe0*/  HFMA2 R12, -RZ, RZ, 0, 5.9604644775390625e-08 ;  /* 0x00000001ff0c7431 */ /* 0x000fe400000001ff */
[----:B------:R-:W-:Y:S02]  /*6ff0*/  IMAD.MOV.U32 R8, RZ, RZ, 0x192 ;  /* 0x00000192ff087424 */ /* 0x000fe400078e00ff */
[----:B------:R-:W-:Y:S01]  /*7000*/  IMAD.MOV.U32 R13, RZ, RZ, RZ ;  /* 0x000000ffff0d7224 */ /* 0x000fe200078e00ff */
[----:B------:R-:W2:Y:S01]  /*7010*/  LDCU.64 UR6, c[0x4][0x78] ;  /* 0x01000f00ff0677ac */ /* 0x000ea20008000a00 */
[----:B------:R-:W3:Y:S01]  /*7020*/  LDC.64 R2, c[0x4][R3] ;  /* 0x0100000003027b82 */ /* 0x000ee20000000a00 */
        /* <DEDUP_REMOVED lines=9> */
.L_x_120:
[----:B------:R-:W-:Y:S05]  /*70c0*/  WARPSYNC.ALL ;  /* 0x0000000000007948 */ /* 0x000fea0003800000 */
[----:B------:R-:W-:Y:S01]  /*70d0*/  R2UR UR4, R34 ;  /* 0x00000000220472ca */ /* 0x000fe200000e0000 */
[----:B------:R-:W-:Y:S01]  /*70e0*/  BSSY.RECONVERGENT B0, `(.L_x_121) ;  /* 0x0000040000007945 */ /* 0x000fe20003800200 */
[----:B------:R-:W-:Y:S02]  /*70f0*/  ISETP.NE.AND P6, PT, R82, RZ, PT ;  /* 0x000000ff5200720c */ /* 0x000fe40003fc5270 */
[----:B------:R-:W-:Y:S02]  /*7100*/  ISETP.NE.AND P0, PT, R77, RZ, PT ;  /* 0x000000ff4d00720c */ /* 0x000fe40003f05270 */
[----:B------:R-:W-:Y:S07]  /*7110*/  MOV R20, UR40 ;  /* 0x0000002800147c02 */ /* 0x000fee0008000f00 */
[----:B--2---:R-:W1:Y:S02]  /*7120*/  LDTM.x16 R4, tmem[UR4+0x20] ;  /* 0x00002004000479ee */ /* 0x004e640008240000 */
[----:B------:R-:W-:Y:S01]  /*7130*/  @P6 LEA R20, R20, UR48, 0x3 ;  /* 0x0000003014146c11 */ /* 0x000fe2000f8e18ff */
[C---:B-1----:R-:W-:Y:S01]  /*7140*/  FMUL R0, R33.reuse, R4 ;  /* 0x0000000421007220 */ /* 0x042fe20000400000 */
[C---:B------:R-:W-:Y:S01]  /*7150*/  FMUL R2, R33.reuse, R5 ;  /* 0x0000000521027220 */ /* 0x040fe20000400000 */
[C---:B------:R-:W-:Y:S01]  /*7160*/  FMUL R3, R33.reuse, R6 ;  /* 0x0000000621037220 */ /* 0x040fe20000400000 */
[----:B------:R-:W-:Y:S01]  /*7170*/  FMUL R7, R33, R7 ;  /* 0x0000000721077220 */ /* 0x000fe20000400000 */
[----:B----4-:R-:W-:Y:S01]  /*7180*/  FFMA R36, R35, R40, R0 ;  /* 0x0000002823247223 */ /* 0x010fe20000000000 */
        /* <DEDUP_REMOVED lines=53> */
.L_x_122:
[----:B------:R-:W-:Y:S05]  /*74e0*/  BSYNC.RECONVERGENT B0 ;  /* 0x0000000000007941 */ /* 0x000fea0003800200 */
.L_x_121:
[----:B------:R-:W-:Y:S01]  /*74f0*/  BAR.SYNC.DEFER_BLOCKING 0x1, 0x80 ;  /* 0x0042000000007b1d */ /* 0x000fe20000010000 */
[----:B------:R-:W-:Y:S01]  /*7500*/  UIADD3 UR43, UPT, UPT, UR40, 0x1, URZ ;  /* 0x00000001282b7890 */ /* 0x000fe2000fffe0ff */
[----:B------:R-:W-:Y:S03]  /*7510*/  HFMA2 R87, -RZ, RZ, 0, 0 ;  /* 0x00000000ff577431 */ /* 0x000fe600000001ff */
        /* <DEDUP_REMOVED lines=19> */
.L_x_126:
[----:B------:R-:W-:Y:S05]  /*7650*/  BSYNC B0 ;  /* 0x0000000000007941 */ /* 0x000fea0003800000 */
.L_x_125:
[----:B------:R-:W-:Y:S01]  /*7660*/  ISETP.NE.AND P0, PT, R86, RZ, PT ;  /* 0x000000ff5600720c */ /* 0x000fe20003f05270 */
[----:B------:R-:W-:Y:S11]  /*7670*/  VIADD R84, R84, 0x1 ;  /* 0x0000000154547836 */ /* 0x000ff60000000000 */
[----:B------:R-:W-:Y:S01]  /*7680*/  @!UPT UIADD3 URZ, UPT, UPT, URZ, URZ, URZ ;  /* 0x000000fffffff290 */ /* 0x000fe2000fffe0ff */
[----:B------:R2:W4:Y:S04]  /*7690*/  @P0 LDS.128 R40, [R5] ;  /* 0x0000000005280984 */ /* 0x0005280000000c00 */
[----:B------:R2:W1:Y:S04]  /*76a0*/  @P0 LDS.128 R44, [R4+0x10] ;  /* 0x00001000042c0984 */ /* 0x0004680000000c00 */
[----:B------:R2:W1:Y:S04]  /*76b0*/  @P0 LDS.128 R48, [R3+0x20] ;  /* 0x0000200003300984 */ /* 0x0004680000000c00 */
[----:B------:R2:W1:Y:S01]  /*76c0*/  @P0 LDS.128 R52, [R2+0x30] ;  /* 0x0000300002340984 */ /* 0x0004620000000c00 */
[C---:B------:R-:W-:Y:S04]  /*76d0*/  ISETP.NE.AND P0, PT, R84.reuse, 0x4, PT ;  /* 0x000000045400780c */ /* 0x040fe80003f05270 */
[----:B------:R-:W-:Y:S02]  /*76e0*/  SEL R84, R84, RZ, P0 ;  /* 0x000000ff54547207 */ /* 0x000fe40000000000 */
[----:B------:R-:W-:Y:S02]  /*76f0*/  SEL R87, RZ, 0x1, P0 ;  /* 0x00000001ff577807 */ /* 0x000fe40000000000 */
.L_x_124:
[----:B------:R-:W-:Y:S05]  /*7700*/  BSYNC B1 ;  /* 0x0000000000017941 */ /* 0x000fea0003800000 */
.L_x_123:
        /* <DEDUP_REMOVED lines=21> */
.L_x_128:
        /* <DEDUP_REMOVED lines=54> */
[----:B------:R-:W-:Y:S01]  /*7bc0*/  @P6 SHF.L.U32 R2, R87, 0x1f, RZ ;  /* 0x0000001f57026819 */ /* 0x000fe200000006ff */
        /* <DEDUP_REMOVED lines=11> */
.L_x_130:
[----:B------:R-:W-:Y:S05]  /*7c80*/  BSYNC.RECONVERGENT B0 ;  /* 0x0000000000007941 */ /* 0x000fea0003800200 */
.L_x_129:
        /* <DEDUP_REMOVED lines=18> */
[----:B------:R-:W-:Y:S04]  /*7db0*/  SHF.L.U32 R6, R87, 0x1f, RZ ;  /* 0x0000001f57067819 */ /* 0x000fe800000006ff */
[----:B------:R-:W1:Y:S02]  /*7dc0*/  SYNCS.PHASECHK.TRANS64.TRYWAIT P0, [R0+URZ+0x60], R6 ;  /* 0x00006006000075a7 */ /* 0x000e6400080011ff */
[----:B-1----:R-:W-:Y:S05]  /*7dd0*/  @!P0 BRA `(.L_x_135) ;  /* 0x0000002c008c8947 */ /* 0x002fea0003800000 */
.L_x_134:
[----:B------:R-:W-:Y:S05]  /*7de0*/  BSYNC B0 ;  /* 0x0000000000007941 */ /* 0x000fea0003800000 */
.L_x_133:
[----:B------:R-:W-:Y:S01]  /*7df0*/  ISETP.NE.AND P0, PT, R86, RZ, PT ;  /* 0x000000ff5600720c */ /* 0x000fe20003f05270 */
[----:B------:R-:W-:Y:S11]  /*7e00*/  VIADD R84, R84, 0x1 ;  /* 0x0000000154547836 */ /* 0x000ff60000000000 */
[----:B------:R-:W-:Y:S01]  /*7e10*/  @!UPT UIADD3 URZ, UPT, UPT, URZ, URZ, URZ ;  /* 0x000000fffffff290 */ /* 0x000fe2000fffe0ff */
[----:B------:R2:W4:Y:S04]  /*7e20*/  @P0 LDS.128 R40, [R5] ;  /* 0x0000000005280984 */ /* 0x0005280000000c00 */
[----:B------:R2:W2:Y:S04]  /*7e30*/  @P0 LDS.128 R44, [R4+0x10] ;  /* 0x00001000042c0984 */ /* 0x0004a80000000c00 */
[----:B------:R2:W2:Y:S04]  /*7e40*/  @P0 LDS.128 R48, [R3+0x20] ;  /* 0x0000200003300984 */ /* 0x0004a80000000c00 */
[----:B------:R2:W2:Y:S01]  /*7e50*/  @P0 LDS.128 R52, [R2+0x30] ;  /* 0x0000300002340984 */ /* 0x0004a20000000c00 */
[C---:B------:R-:W-:Y:S04]  /*7e60*/  ISETP.NE.AND P0, PT, R84.reuse, 0x4, PT ;  /* 0x000000045400780c */ /* 0x040fe80003f05270 */
[----:B-1----:R-:W-:Y:S02]  /*7e70*/  SEL R0, RZ, 0x1, P0 ;  /* 0x00000001ff007807 */ /* 0x002fe40000000000 */
[----:B------:R-:W-:Y:S02]  /*7e80*/  SEL R84, R84, RZ, P0 ;  /* 0x000000ff54547207 */ /* 0x000fe40000000000 */
[----:B------:R-:W-:Y:S02]  /*7e90*/  LOP3.LUT R87, R87, R0, RZ, 0x3c, !PT ;  /* 0x0000000057577212 */ /* 0x000fe400078e3cff */
.L_x_132:
[----:B------:R-:W-:Y:S05]  /*7ea0*/  BSYNC B1 ;  /* 0x0000000000017941 */ /* 0x000fea0003800000 */
.L_x_131:
[----:B------:R-:W-:Y:S05]  /*7eb0*/  VIADD R0, R34, 0x40 ;  /* 0x0000004022007836 */ /* 0x000fea0000000000 */
[----:B------:R-:W-:Y:S04]  /*7ec0*/  SHF.R.U32.HI R0, RZ, 0x15, R0 ;  /* 0x00000015ff007819 */ /* 0x000fe80000011600 */
[----:B------:R-:W-:Y:S11]  /*7ed0*/  LOP3.LUT P0, RZ, R0, 0x3, R68, 0x48, !PT ;  /* 0x0000000300ff7812 */ /* 0x000ff60007804844 */
[----:B------:R-:W-:Y:S02]  /*7ee0*/  @!UPT UIADD3 URZ, UPT, UPT, URZ, URZ, URZ ;  /* 0x000000fffffff290 */ /* 0x000fe4000fffe0ff */
[----:B------:R-:W-:Y:S05]  /*7ef0*/  @!P0 BRA `(.L_x_136) ;  /* 0x0000000000408947 */ /* 0x000fea0003800000 */
[----:B------:R-:W5:Y:S01]  /*7f00*/  LDCU.64 UR8, c[0x4][0x70] ;  /* 0x01000e00ff0877ac */ /* 0x000f620008000a00 */
[----:B--2---:R-:W-:Y:S01]  /*7f10*/  MOV R3, 0x0 ;  /* 0x0000000000037802 */ /* 0x004fe20000000f00 */
[----:B-1----:R-:W-:Y:S02]  /*7f20*/  HFMA2 R12, -RZ, RZ, 0, 5.9604644775390625e-08 ;  /* 0x00000001ff0c7431 */ /* 0x002fe400000001ff */
[----:B------:R-:W-:Y:S02]  /*7f30*/  IMAD.MOV.U32 R8, RZ, RZ, 0x192 ;  /* 0x00000192ff087424 */ /* 0x000fe400078e00ff */
[----:B------:R-:W-:Y:S01]  /*7f40*/  IMAD.MOV.U32 R13, RZ, RZ, RZ ;  /* 0x000000ffff0d7224 */ /* 0x000fe200078e00ff */
[----:B------:R-:W1:Y:S01]  /*7f50*/  LDCU.64 UR6, c[0x4][0x78] ;  /* 0x01000f00ff0677ac */ /* 0x000e620008000a00 */
[----:B------:R-:W2:Y:S01]  /*7f60*/  LDC.64 R2, c[0x4][R3] ;  /* 0x0100000003027b82 */ /* 0x000ea20000000a00 */
[----:B------:R-:W3:Y:S01]  /*7f70*/  LDCU.64 UR4, c[0x4][0x10] ;  /* 0x01000200ff0477ac */ /* 0x000ee20008000a00 */
[----:B-----5:R-:W-:Y:S01]  /*7f80*/  MOV R5, UR9 ;  /* 0x0000000900057c02 */ /* 0x020fe20008000f00 */
[----:B------:R-:W-:Y:S01]  /*7f90*/  IMAD.U32 R4, RZ, RZ, UR8 ;  /* 0x00000008ff047e24 */ /* 0x000fe2000f8e00ff */
[----:B-1----:R-:W-:Y:S01]  /*7fa0*/  MOV R7, UR7 ;  /* 0x0000000700077c02 */ /* 0x002fe20008000f00 */
[----:B------:R-:W-:Y:S01]  /*7fb0*/  IMAD.U32 R6, RZ, RZ, UR6 ;  /* 0x00000006ff067e24 */ /* 0x000fe2000f8e00ff */
[----:B---3--:R-:W-:Y:S01]  /*7fc0*/  MOV R11, UR5 ;  /* 0x00000005000b7c02 */ /* 0x008fe20008000f00 */
[----:B------:R-:W-:Y:S02]  /*7fd0*/  IMAD.U32 R10, RZ, RZ, UR4 ;  /* 0x00000004ff0a7e24 */ /* 0x000fe4000f8e00ff */
[----:B------:R-:W-:Y:S07]  /*7fe0*/  LEPC R20, `(.L_x_136) ;  /* 0x000000001014794e */ /* 0x000fee0000000000 */
[----:B--2-4-:R-:W-:Y:S05]  /*7ff0*/  CALL.ABS.NOINC R2 ;  /* 0x0000000002007343 */ /* 0x014fea0003c00000 */
.L_x_136:
[----:B------:R-:W-:Y:S05]  /*8000*/  WARPSYNC.ALL ;  /* 0x0000000000007948 */ /* 0x000fea0003800000 */
[----:B------:R-:W-:Y:S01]  /*8010*/  R2UR UR4, R34 ;  /* 0x00000000220472ca */ /* 0x000fe200000e0000 */
[----:B------:R-:W-:Y:S01]  /*8020*/  BSSY.RECONVERGENT B0, `(.L_x_137) ;  /* 0x0000043000007945 */ /* 0x000fe20003800200 */
[----:B------:R-:W-:Y:S02]  /*8030*/  ISETP.NE.AND P6, PT, R82, RZ, PT ;  /* 0x000000ff5200720c */ /* 0x000fe40003fc5270 */
[----:B------:R-:W-:Y:S02]  /*8040*/  ISETP.NE.AND P0, PT, R77, RZ, PT ;  /* 0x000000ff4d00720c */ /* 0x000fe40003f05270 */
[----:B------:R-:W-:Y:S07]  /*8050*/  MOV R20, UR40 ;  /* 0x0000002800147c02 */ /* 0x000fee0008000f00 */
[----:B-12---:R-:W1:Y:S02]  /*8060*/  LDTM.x16 R4, tmem[UR4+0x40] ;  /* 0x00004004000479ee */ /* 0x006e640008240000 */
        /* <DEDUP_REMOVED lines=50> */
[----:B------:R-:W-:Y:S02]  /*8390*/  UIADD3 UR10, UPT, UPT, UR48, 0x200, URZ ;  /* 0x00000200300a7890 */ /* 0x000fe4000fffe0ff */
[----:B------:R-:W-:Y:S02]  /*83a0*/  UIADD3 UR8, UP0, UPT, UR52, 0x680, URZ ;  /* 0x0000068034087890 */ /* 0x000fe4000ff1e0ff */
[----:B------:R-:W-:Y:S02]  /*83b0*/  UIADD3 UR5, UPT, UPT, UR41, 0x40, URZ ;  /* 0x0000004029057890 */ /* 0x000fe4000fffe0ff */
[----:B------:R-:W-:Y:S01]  /*83c0*/  MOV R69, UR10 ;  /* 0x0000000a00457c02 */ /* 0x000fe20008000f00 */
[----:B------:R-:W-:Y:S01]  /*83d0*/  UIADD3.X UR9, UPT, UPT, URZ, UR53, URZ, UP0, !UPT ;  /* 0x00000035ff097290 */ /* 0x000fe200087fe4ff */
[----:B------:R-:W-:Y:S02]  /*83e0*/  UMOV UR6, UR42 ;  /* 0x0000002a00067c82 */ /* 0x000fe40008000000 */
[----:B------:R-:W-:Y:S01]  /*83f0*/  R2UR UR4, R69 ;  /* 0x00000000450472ca */ /* 0x000fe200000e0000 */
[----:B------:R-:W-:Y:S11]  /*8400*/  UMOV UR7, UR36 ;  /* 0x0000002400077c82 */ /* 0x000ff60008000000 */
[----:B------:R-:W-:Y:S01]  /*8410*/  @!UPT UIADD3 URZ, UPT, UPT, URZ, URZ, URZ ;  /* 0x000000fffffff290 */ /* 0x000fe2000fffe0ff */
[----:B------:R2:W-:Y:S01]  /*8420*/  UTMASTG.3D [UR4], [UR8] ;  /* 0x00000004080073b5 */ /* 0x0005e20008010000 */
[----:B------:R0:W-:Y:S01]  /*8430*/  UTMACMDFLUSH ;  /* 0x00000000000079b7 */ /* 0x0001e20000000000 */
[----:B--2---:R-:W-:Y:S04]  /*8440*/  DEPBAR.LE SB0, 0x1 ;  /* 0x000080400000791a */ /* 0x004fe80000000000 */
.L_x_138:
[----:B------:R-:W-:Y:S05]  /*8450*/  BSYNC.RECONVERGENT B0 ;  /* 0x0000000000007941 */ /* 0x000fea0003800200 */
.L_x_137:
        /* <DEDUP_REMOVED lines=21> */
.L_x_142:
[----:B------:R-:W-:Y:S05]  /*85b0*/  BSYNC B0 ;  /* 0x0000000000007941 */ /* 0x000fea0003800000 */
.L_x_141:
        /* <DEDUP_REMOVED lines=11> */
.L_x_140:
[----:B------:R-:W-:Y:S05]  /*8670*/  BSYNC B1 ;  /* 0x0000000000017941 */ /* 0x000fea0003800000 */
.L_x_139:
        /* <DEDUP_REMOVED lines=21> */
.L_x_144:
        /* <DEDUP_REMOVED lines=66> */
.L_x_146:
[----:B------:R-:W-:Y:S05]  /*8bf0*/  BSYNC.RECONVERGENT B0 ;  /* 0x0000000000007941 */ /* 0x000fea0003800200 */
.L_x_145:
        /* <DEDUP_REMOVED lines=21> */
.L_x_150:
[----:B------:R-:W-:Y:S05]  /*8d50*/  BSYNC B0 ;  /* 0x0000000000007941 */ /* 0x000fea0003800000 */
.L_x_149:
        /* <DEDUP_REMOVED lines=11> */
.L_x_148:
[----:B------:R-:W-:Y:S05]  /*8e10*/  BSYNC B1 ;  /* 0x0000000000017941 */ /* 0x000fea0003800000 */
.L_x_147:
        /* <DEDUP_REMOVED lines=21> */
.L_x_152:
        /* <DEDUP_REMOVED lines=66> */
.L_x_154:
[----:B------:R-:W-:Y:S05]  /*9390*/  BSYNC.RECONVERGENT B0 ;  /* 0x0000000000007941 */ /* 0x000fea0003800200 */
.L_x_153:
        /* <DEDUP_REMOVED lines=21> */
.L_x_158:
[----:B------:R-:W-:Y:S05]  /*94f0*/  BSYNC B0 ;  /* 0x0000000000007941 */ /* 0x000fea0003800000 */
.L_x_157:
[----:B------:R-:W-:Y:S11]  /*9500*/  ISETP.NE.AND P0, PT, R86, RZ, PT ;  /* 0x000000ff5600720c */ /* 0x000ff60003f05270 */
[----:B------:R-:W-:Y:S02]  /*9510*/  @!UPT UIADD3 URZ, UPT, UPT, URZ, URZ, URZ ;  /* 0x000000fffffff290 */ /* 0x000fe4000fffe0ff */
[----:B------:R2:W4:Y:S04]  /*9520*/  @P0 LDS.128 R40, [R4] ;  /* 0x0000000004280984 */ /* 0x0005280000000c00 */
[----:B------:R2:W1:Y:S04]  /*9530*/  @P0 LDS.128 R44, [R3+0x10] ;  /* 0x00001000032c0984 */ /* 0x0004680000000c00 */
[----:B------:R2:W1:Y:S04]  /*9540*/  @P0 LDS.128 R48, [R2+0x20] ;  /* 0x0000200002300984 */ /* 0x0004680000000c00 */
[----:B------:R2:W1:Y:S02]  /*9550*/  @P0 LDS.128 R52, [R84+0x30] ;  /* 0x0000300054340984 */ /* 0x0004640000000c00 */
.L_x_156:
[----:B------:R-:W-:Y:S05]  /*9560*/  BSYNC B1 ;  /* 0x0000000000017941 */ /* 0x000fea0003800000 */
.L_x_155:
        /* <DEDUP_REMOVED lines=21> */
.L_x_160:
[----:B------:R-:W-:Y:S01]  /*96c0*/  ISETP.NE.AND P0, PT, R77, RZ, PT ;  /* 0x000000ff4d00720c */ /* 0x000fe20003f05270 */
[----:B------:R-:W-:Y:S05]  /*96d0*/  WARPSYNC.ALL ;  /* 0x0000000000007948 */ /* 0x000fea0003800000 */
[----:B------:R-:W-:Y:S01]  /*96e0*/  R2UR UR4, R34 ;  /* 0x00000000220472ca */ /* 0x000fe200000e0000 */
[----:B------:R-:W-:Y:S01]  /*96f0*/  BSSY.RECONVERGENT B0, `(.L_x_161) ;  /* 0x000003c000007945 */ /* 0x000fe20003800200 */
[----:B------:R-:W-:Y:S11]  /*9700*/  R2UR UR5, R83 ;  /* 0x00000000530572ca */ /* 0x000ff600000e0000 */
[----:B--2---:R-:W1:Y:S01]  /*9710*/  LDTM.x16 R4, tmem[UR4+0x70] ;  /* 0x00007004000479ee */ /* 0x004e620008240000 */
[----:B------:R-:W-:Y:S01]  /*9720*/  NOP ;  /* 0x0000000000007918 */ /* 0x000fe20000000000 */
[----:B------:R-:W-:Y:S04]  /*9730*/  UIADD3 UR5, UPT, UPT, UR5, 0xf0, URZ ;  /* 0x000000f005057890 */ /* 0x000fe8000fffe0ff */
[----:B------:R-:W-:Y:S09]  /*9740*/  UPRMT UR5, UR37, 0x654, UR5 ;  /* 0x0000065425057896 */ /* 0x000ff20008000005 */
[----:B-1----:R-:W-:Y:S01]  /*9750*/  SYNCS.ARRIVE.TRANS64.RED.A1T0 RZ, [UR5], RZ ;  /* 0x000000ffffff79a7 */ /* 0x002fe20008100405 */
[C---:B------:R-:W-:Y:S01]  /*9760*/  FMUL R0, R33.reuse, R4 ;  /* 0x0000000421007220 */ /* 0x040fe20000400000 */
        /* <DEDUP_REMOVED lines=52> */
.L_x_162:
[----:B------:R-:W-:Y:S05]  /*9ab0*/  BSYNC.RECONVERGENT B0 ;  /* 0x0000000000007941 */ /* 0x000fea0003800200 */
.L_x_161:
[----:B------:R-:W-:Y:S01]  /*9ac0*/  BAR.SYNC.DEFER_BLOCKING 0x1, 0x80 ;  /* 0x0042000000007b1d */ /* 0x000fe20000010000 */
[----:B------:R-:W-:Y:S01]  /*9ad0*/  UISETP.NE.AND UP0, UPT, UR49, -0x8, UPT ;  /* 0xfffffff83100788c */ /* 0x000fe2000bf05270 */
[----:B------:R-:W-:Y:S08]  /*9ae0*/  IADD3 R31, PT, PT, R31, 0x1, RZ ;  /* 0x000000011f1f7810 */ /* 0x000ff00007ffe0ff */
[----:B------:R-:W-:Y:S05]  /*9af0*/  BRA.U !UP0, `(.L_x_163) ;  /* 0x0000000108287547 */ /* 0x000fea000b800000 */
[----:B------:R-:W-:Y:S01]  /*9b00*/  ISETP.NE.AND P0, PT, R82, RZ, PT ;  /* 0x000000ff5200720c */ /* 0x000fe20003f05270 */
[----:B------:R-:W-:Y:S01]  /*9b10*/  IMAD.U32 R2, RZ, RZ, UR51 ;  /* 0x00000033ff027e24 */ /* 0x000fe2000f8e00ff */
[----:B------:R-:W-:Y:S01]  /*9b20*/  UIADD3 UR51, UPT, UPT, UR51, 0x1, URZ ;  /* 0x0000000133337890 */ /* 0x000fe2000fffe0ff */
[----:B------:R-:W-:Y:S03]  /*9b30*/  IMAD.U32 R0, RZ, RZ, UR37 ;  /* 0x00000025ff007e24 */ /* 0x000fe6000f8e00ff */
[----:B------:R-:W-:Y:S04]  /*9b40*/  UISETP.NE.AND UP0, UPT, UR51, 0x4, UPT ;  /* 0x000000043300788c */ /* 0x000fe8000bf05270 */
[----:B------:R-:W-:Y:S03]  /*9b50*/  USEL UR51, UR51, URZ, UP0 ;  /* 0x000000ff33337287 */ /* 0x000fe60008000000 */
[----:B------:R-:W-:Y:S05]  /*9b60*/  @P0 LEA R2, R2, UR48, 0x3 ;  /* 0x0000003002020c11 */ /* 0x000fea000f8e18ff */
[----:B------:R-:W-:Y:S05]  /*9b70*/  @P0 VIADD R2, R2, 0x80 ;  /* 0x0000008002020836 */ /* 0x000fea0000000000 */
[----:B------:R-:W-:Y:S04]  /*9b80*/  @P0 PRMT R0, R0, 0x654, R2 ;  /* 0x0000065400000816 */ /* 0x000fe80000000002 */
[----:B------:R2:W-:Y:S03]  /*9b90*/  @P0 SYNCS.ARRIVE.TRANS64.RED.A1T0 RZ, [R0+URZ], RZ ;  /* 0x000000ff00ff09a7 */ /* 0x0005e600081004ff */
.L_x_163:
[----:B------:R-:W-:Y:S01]  /*9ba0*/  ISETP.NE.AND P2, PT, R78, RZ, PT ;  /* 0x000000ff4e00720c */ /* 0x000fe20003f45270 */
[----:B------:R-:W-:Y:S01]  /*9bb0*/  UIADD3 UR49, UPT, UPT, UR49, 0x8, URZ ;  /* 0x0000000831317890 */ /* 0x000fe2000fffe0ff */
[----:B------:R-:W-:Y:S01]  /*9bc0*/  ISETP.NE.AND P0, PT, R80, 0x2, PT ;  /* 0x000000025000780c */ /* 0x000fe20003f05270 */
[----:B-1----:R-:W-:Y:S01]  /*9bd0*/  IMAD.IADD R14, R29, 0x1, R62 ;  /* 0x000000011d0e7824 */ /* 0x002fe200078e023e */
[----:B------:R-:W-:Y:S01]  /*9be0*/  ISETP.NE.AND P1, PT, R31, 0x4, PT ;  /* 0x000000041f00780c */ /* 0x000fe20003f25270 */
[----:B------:R-:W-:Y:S01]  /*9bf0*/  IMAD.IADD R15, R30, 0x1, R63 ;  /* 0x000000011e0f7824 */ /* 0x000fe200078e023f */
[----:B------:R-:W-:Y:S02]  /*9c00*/  SEL R2, RZ, 0x1, P0 ;  /* 0x00000001ff027807 */ /* 0x000fe40000000000 */
[----:B--2---:R-:W-:Y:S02]  /*9c10*/  SEL R0, RZ, 0x1, P1 ;  /* 0x00000001ff007807 */ /* 0x004fe40000800000 */
[----:B------:R-:W-:Y:S02]  /*9c20*/  LOP3.LUT R71, R71, R2, RZ, 0x3c, !PT ;  /* 0x0000000247477212 */ /* 0x000fe400078e3cff */
[----:B------:R-:W-:Y:S02]  /*9c30*/  LOP3.LUT R72, R72, R0, RZ, 0x3c, !PT ;  /* 0x0000000048487212 */ /* 0x000fe400078e3cff */
[----:B------:R-:W-:Y:S02]  /*9c40*/  @P2 R2UR UR36, R70 ;  /* 0x00000000462422ca */ /* 0x000fe400000e0000 */
[----:B------:R-:W-:Y:S02]  /*9c50*/  SEL R80, R80, RZ, P0 ;  /* 0x000000ff50507207 */ /* 0x000fe40000000000 */
[----:B------:R-:W-:Y:S01]  /*9c60*/  SEL R31, R31, RZ, P1 ;  /* 0x000000ff1f1f7207 */ /* 0x000fe20000800000 */
[----:B------:R-:W-:Y:S10]  /*9c70*/  @P2 BRA `(.L_x_164) ;  /* 0xffffffb400a82947 */ /* 0x000ff4000383ffff */
[----:B------:R-:W-:-:S09]  /*9c80*/  UISETP.NE.AND UP0, UPT, UR50, URZ, UPT ;  /* 0x000000ff3200728c */ /* 0x000fd2000bf05270 */
[----:B------:R-:W-:Y:S05]  /*9c90*/  BRA.U !UP0, `(.L_x_165) ;  /* 0x0000000108487547 */ /* 0x000fea000b800000 */
[----:B------:R-:W1:Y:S02]  /*9ca0*/  LDCU.64 UR4, c[0x0][0x890] ;  /* 0x00011200ff0477ac */ /* 0x000e640008000a00 */
[----:B-1----:R-:W-:-:S04]  /*9cb0*/  UISETP.NE.U32.AND UP0, UPT, UR4, URZ, UPT ;  /* 0x000000ff0400728c */ /* 0x002fc8000bf05070 */
[----:B------:R-:W-:-:S09]  /*9cc0*/  UISETP.NE.AND.EX UP0, UPT, UR5, URZ, UPT, UP0 ;  /* 0x000000ff0500728c */ /* 0x000fd2000bf05300 */
[----:B------:R-:W-:Y:S05]  /*9cd0*/  BRA.U UP0, `(.L_x_166) ;  /* 0x00000001000c7547 */ /* 0x000fea000b800000 */
[----:B------:R-:W-:-:S13]  /*9ce0*/  FSETP.NEU.AND P0, PT, R35, RZ, PT ;  /* 0x000000ff2300720b */ /* 0x000fda0003f0d000 */
[----:B------:R-:W-:Y:S05]  /*9cf0*/  @!P0 EXIT ;  /* 0x000000000000894d */ /* 0x000fea0003800000 */
[----:B------:R-:W-:Y:S05]  /*9d00*/  BRA `(.L_x_165) ;  /* 0x00000000002c7947 */ /* 0x000fea0003800000 */
.L_x_166:
[----:B------:R-:W-:Y:S01]  /*9d10*/  ISETP.NE.AND P0, PT, R79, RZ, PT ;  /* 0x000000ff4f00720c */ /* 0x000fe20003f05270 */
[----:B------:R-:W-:-:S12]  /*9d20*/  BSSY.RECONVERGENT B0, `(.L_x_165) ;  /* 0x0000009000007945 */ /* 0x000fd80003800200 */
[----:B------:R-:W-:Y:S05]  /*9d30*/  @P0 BRA `(.L_x_167) ;  /* 0x0000000000140947 */ /* 0x000fea0003800000 */
[----:B------:R-:W1:Y:S02]  /*9d40*/  LDCU.64 UR4, c[0x0][0x888] ;  /* 0x00011100ff0477ac */ /* 0x000e640008000a00 */
[----:B-1----:R-:W-:-:S04]  /*9d50*/  ISETP.NE.U32.AND P0, PT, RZ, UR4, PT ;  /* 0x00000004ff007c0c */ /* 0x002fc8000bf05070 */
[----:B------:R-:W-:-:S13]  /*9d60*/  ISETP.NE.AND.EX P0, PT, RZ, UR5, PT, P0 ;  /* 0x00000005ff007c0c */ /* 0x000fda000bf05300 */
[----:B------:R-:W-:Y:S05]  /*9d70*/  @!P0 EXIT ;  /* 0x000000000000894d */ /* 0x000fea0003800000 */
[----:B------:R-:W-:Y:S05]  /*9d80*/  BRA `(.L_x_168) ;  /* 0x0000000000087947 */ /* 0x000fea0003800000 */
.L_x_167:
[----:B------:R-:W-:-:S13]  /*9d90*/  FSETP.NEU.AND P0, PT, R35, RZ, PT ;  /* 0x000000ff2300720b */ /* 0x000fda0003f0d000 */
[----:B------:R-:W-:Y:S05]  /*9da0*/  @!P0 EXIT ;  /* 0x000000000000894d */ /* 0x000fea0003800000 */
.L_x_168:
[----:B------:R-:W-:Y:S05]  /*9db0*/  BSYNC.RECONVERGENT B0 ;  /* 0x0000000000007941 */ /* 0x000fea0003800200 */
.L_x_165:
[----:B------:R-:W-:Y:S01]  /*9dc0*/  ULEA UR4, UR51, UR48, 0x3 ;  /* 0x0000003033047291 */ /* 0x000fe2000f8e18ff */
[----:B------:R-:W-:-:S04]  /*9dd0*/  DEPBAR.LE SB0, 0x0 ;  /* 0x000080000000791a */ /* 0x000fc80000000000 */
[----:B------:R-:W-:-:S04]  /*9de0*/  UIADD3 UR4, UPT, UPT, UR4, 0x80, URZ ;  /* 0x0000008004047890 */ /* 0x000fc8000fffe0ff */
[----:B------:R-:W-:-:S09]  /*9df0*/  UPRMT UR4, UR37, 0x654, UR4 ;  /* 0x0000065425047896 */ /* 0x000fd20008000004 */
[----:B------:R-:W-:Y:S01]  /*9e00*/  SYNCS.ARRIVE.TRANS64.RED.A1T0 RZ, [UR4], RZ ;  /* 0x000000ffffff79a7 */ /* 0x000fe20008100404 */
[----:B------:R-:W-:Y:S05]  /*9e10*/  EXIT ;  /* 0x000000000000794d */ /* 0x000fea0003800000 */
.L_x_19:
[----:B--2---:R2:W1:Y:S02]  /*9e20*/  SYNCS.PHASECHK.TRANS64.TRYWAIT P0, [R2+URZ+0x120], R3 ;  /* 0x00012003020075a7 */ /* 0x00446400080011ff */
[----:B-1----:R-:W-:Y:S05]  /*9e30*/  @!P0 NANOSLEEP.SYNCS 0x989680 ;  /* 0x009896800000895d */ /* 0x002fea0003900000 */
[----:B------:R-:W1:Y:S02]  /*9e40*/  @!P0 SYNCS.PHASECHK.TRANS64 P0, [R2+URZ+0x120], R3 ;  /* 0x00012003020085a7 */ /* 0x000e6400080010ff */
[----:B-1----:R-:W-:Y:S05]  /*9e50*/  @!P0 BRA `(.L_x_19) ;  /* 0xfffffffc00f08947 */ /* 0x002fea000383ffff */
[----:B------:R-:W-:Y:S05]  /*9e60*/  BRA `(.L_x_169) ;  /* 0xffffff7400ec7947 */ /* 0x000fea000383ffff */
.L_x_22:
[----:B-1----:R-:W-:-:S07]  /*9e70*/  MOV R2, UR33 ;  /* 0x0000002100027c02 */ /* 0x002fce0008000f00 */
.L_x_170:
[----:B-1----:R1:W2:Y:S02]  /*9e80*/  SYNCS.PHASECHK.TRANS64.TRYWAIT P0, [R2+URZ+0x30], R4 ;  /* 0x00003004020075a7 */ /* 0x0022a400080011ff */
[----:B--2---:R-:W-:Y:S05]  /*9e90*/  @!P0 NANOSLEEP.SYNCS 0x989680 ;  /* 0x009896800000895d */ /* 0x004fea0003900000 */
[----:B------:R-:W2:Y:S02]  /*9ea0*/  @!P0 SYNCS.PHASECHK.TRANS64 P0, [R2+URZ+0x30], R4 ;  /* 0x00003004020085a7 */ /* 0x000ea400080010ff */
[----:B--2---:R-:W-:Y:S05]  /*9eb0*/  @!P0 BRA `(.L_x_170) ;  /* 0xfffffffc00f08947 */ /* 0x004fea000383ffff */
[----:B------:R-:W-:Y:S05]  /*9ec0*/  BRA `(.L_x_21) ;  /* 0xffffff78003c7947 */ /* 0x000fea000383ffff */
.L_x_28:
[----:B-1----:R-:W-:-:S07]  /*9ed0*/  MOV R2, UR17 ;  /* 0x0000001100027c02 */ /* 0x002fce0008000f00 */
.L_x_171:
[----:B-1----:R1:W2:Y:S02]  /*9ee0*/  SYNCS.PHASECHK.TRANS64.TRYWAIT P0, [R2+URZ+0x30], R4 ;  /* 0x00003004020075a7 */ /* 0x0022a400080011ff */
[----:B--2---:R-:W-:Y:S05]  /*9ef0*/  @!P0 NANOSLEEP.SYNCS 0x989680 ;  /* 0x009896800000895d */ /* 0x004fea0003900000 */
[----:B------:R-:W2:Y:S02]  /*9f00*/  @!P0 SYNCS.PHASECHK.TRANS64 P0, [R2+URZ+0x30], R4 ;  /* 0x00003004020085a7 */ /* 0x000ea400080010ff */
[----:B--2---:R-:W-:Y:S05]  /*9f10*/  @!P0 BRA `(.L_x_171) ;  /* 0xfffffffc00f08947 */ /* 0x004fea000383ffff */
[----:B------:R-:W-:Y:S05]  /*9f20*/  BRA `(.L_x_27) ;  /* 0xffffff7800e07947 */ /* 0x000fea000383ffff */
.L_x_32:
[----:B-1----:R1:W2:Y:S02]  /*9f30*/  SYNCS.PHASECHK.TRANS64.TRYWAIT P0, [R2+URZ+0xb0], R3 ;  /* 0x0000b003020075a7 */ /* 0x0022a400080011ff */
[----:B--2---:R-:W-:Y:S05]  /*9f40*/  @!P0 NANOSLEEP.SYNCS 0x989680 ;  /* 0x009896800000895d */ /* 0x004fea0003900000 */
[----:B------:R-:W2:Y:S02]  /*9f50*/  @!P0 SYNCS.PHASECHK.TRANS64 P0, [R2+URZ+0xb0], R3 ;  /* 0x0000b003020085a7 */ /* 0x000ea400080010ff */
[----:B--2---:R-:W-:Y:S05]  /*9f60*/  @!P0 BRA `(.L_x_32) ;  /* 0xfffffffc00f08947 */ /* 0x004fea000383ffff */
[----:B------:R-:W-:Y:S05]  /*9f70*/  BRA `(.L_x_172) ;  /* 0xffffff7c006c7947 */ /* 0x000fea000383ffff */
.L_x_36:
[----:B----4-:R-:W-:-:S07]  /*9f80*/  MOV R0, UR5 ;  /* 0x0000000500007c02 */ /* 0x010fce0008000f00 */
.L_x_173:
[----:B-1----:R1:W2:Y:S02]  /*9f90*/  SYNCS.PHASECHK.TRANS64.TRYWAIT P0, [R0+URZ], R2 ;  /* 0x00000002000075a7 */ /* 0x0022a400080011ff */
[----:B--2---:R-:W-:Y:S05]  /*9fa0*/  @!P0 NANOSLEEP.SYNCS 0x989680 ;  /* 0x009896800000895d */ /* 0x004fea0003900000 */
[----:B------:R-:W2:Y:S02]  /*9fb0*/  @!P0 SYNCS.PHASECHK.TRANS64 P0, [R0+URZ], R2 ;  /* 0x00000002000085a7 */ /* 0x000ea400080010ff */
[----:B--2---:R-:W-:Y:S05]  /*9fc0*/  @!P0 BRA `(.L_x_173) ;  /* 0xfffffffc00f08947 */ /* 0x004fea000383ffff */
[----:B------:R-:W-:Y:S05]  /*9fd0*/  BRA `(.L_x_174) ;  /* 0xffffff8000dc7947 */ /* 0x000fea000383ffff */
.L_x_37:
[----:B----4-:R-:W-:-:S07]  /*9fe0*/  MOV R0, UR5 ;  /* 0x0000000500007c02 */ /* 0x010fce0008000f00 */
.L_x_175:
[----:B-1----:R1:W2:Y:S02]  /*9ff0*/  SYNCS.PHASECHK.TRANS64.TRYWAIT P0, [R0+URZ], R3 ;  /* 0x00000003000075a7 */ /* 0x0022a400080011ff */
[----:B--2---:R-:W-:Y:S05]  /*a000*/  @!P0 NANOSLEEP.SYNCS 0x989680 ;  /* 0x009896800000895d */ /* 0x004fea0003900000 */
[----:B------:R-:W2:Y:S02]  /*a010*/  @!P0 SYNCS.PHASECHK.TRANS64 P0, [R0+URZ], R3 ;  /* 0x00000003000085a7 */ /* 0x000ea400080010ff */
[----:B--2---:R-:W-:Y:S05]  /*a020*/  @!P0 BRA `(.L_x_175) ;  /* 0xfffffffc00f08947 */ /* 0x004fea000383ffff */
[----:B------:R-:W-:Y:S05]  /*a030*/  BRA `(.L_x_176) ;  /* 0xffffff8000e87947 */ /* 0x000fea000383ffff */
.L_x_38:
[----:B----4-:R-:W-:-:S07]  /*a040*/  MOV R0, UR5 ;  /* 0x0000000500007c02 */ /* 0x010fce0008000f00 */
.L_x_177:
[----:B-1----:R1:W2:Y:S02]  /*a050*/  SYNCS.PHASECHK.TRANS64.TRYWAIT P0, [R0+URZ], R3 ;  /* 0x00000003000075a7 */ /* 0x0022a400080011ff */
[----:B--2---:R-:W-:Y:S05]  /*a060*/  @!P0 NANOSLEEP.SYNCS 0x989680 ;  /* 0x009896800000895d */ /* 0x004fea0003900000 */
[----:B------:R-:W2:Y:S02]  /*a070*/  @!P0 SYNCS.PHASECHK.TRANS64 P0, [R0+URZ], R3 ;  /* 0x00000003000085a7 */ /* 0x000ea400080010ff */
[----:B--2---:R-:W-:Y:S05]  /*a080*/  @!P0 BRA `(.L_x_177) ;  /* 0xfffffffc00f08947 */ /* 0x004fea000383ffff */
[----:B------:R-:W-:Y:S05]  /*a090*/  BRA `(.L_x_178) ;  /* 0xffffff8000f47947 */ /* 0x000fea000383ffff */
.L_x_39:
[----:B----4-:R-:W-:-:S07]  /*a0a0*/  MOV R0, UR5 ;  /* 0x0000000500007c02 */ /* 0x010fce0008000f00 */
.L_x_179:
[----:B-1----:R1:W2:Y:S02]  /*a0b0*/  SYNCS.PHASECHK.TRANS64.TRYWAIT P0, [R0+URZ], R3 ;  /* 0x00000003000075a7 */ /* 0x0022a400080011ff */
[----:B--2---:R-:W-:Y:S05]  /*a0c0*/  @!P0 NANOSLEEP.SYNCS 0x989680 ;  /* 0x009896800000895d */ /* 0x004fea0003900000 */
[----:B------:R-:W2:Y:S02]  /*a0d0*/  @!P0 SYNCS.PHASECHK.TRANS64 P0, [R0+URZ], R3 ;  /* 0x00000003000085a7 */ /* 0x000ea400080010ff */
[----:B--2---:R-:W-:Y:S05]  /*a0e0*/  @!P0 BRA `(.L_x_179) ;  /* 0xfffffffc00f08947 */ /* 0x004fea000383ffff */
[----:B------:R-:W-:Y:S05]  /*a0f0*/  BRA `(.L_x_180) ;  /* 0xffffff8400007947 */ /* 0x000fea000383ffff */
.L_x_40:
[----:B----4-:R-:W-:-:S07]  /*a100*/  MOV R0, UR5 ;  /* 0x0000000500007c02 */ /* 0x010fce0008000f00 */
.L_x_181:
[----:B-1----:R1:W2:Y:S02]  /*a110*/  SYNCS.PHASECHK.TRANS64.TRYWAIT P0, [R0+URZ], R3 ;  /* 0x00000003000075a7 */ /* 0x0022a400080011ff */
[----:B--2---:R-:W-:Y:S05]  /*a120*/  @!P0 NANOSLEEP.SYNCS 0x989680 ;  /* 0x009896800000895d */ /* 0x004fea0003900000 */
[----:B------:R-:W2:Y:S02]  /*a130*/  @!P0 SYNCS.PHASECHK.TRANS64 P0, [R0+URZ], R3 ;  /* 0x00000003000085a7 */ /* 0x000ea400080010ff */
[----:B--2---:R-:W-:Y:S05]  /*a140*/  @!P0 BRA `(.L_x_181) ;  /* 0xfffffffc00f08947 */ /* 0x004fea000383ffff */
[----:B------:R-:W-:Y:S05]  /*a150*/  BRA `(.L_x_182) ;  /* 0xffffff84000c7947 */ /* 0x000fea000383ffff */
.L_x_43:
[----:B-1----:R1:W2:Y:S02]  /*a160*/  SYNCS.PHASECHK.TRANS64.TRYWAIT P0, [R0+URZ+0x110], R4 ;  /* 0x00011004000075a7 */ /* 0x0022a400080011ff */
[----:B--2---:R-:W-:Y:S05]  /*a170*/  @!P0 NANOSLEEP.SYNCS 0x989680 ;  /* 0x009896800000895d */ /* 0x004fea0003900000 */
[----:B------:R-:W2:Y:S02]  /*a180*/  @!P0 SYNCS.PHASECHK.TRANS64 P0, [R0+URZ+0x110], R4 ;  /* 0x00011004000085a7 */ /* 0x000ea400080010ff */
[----:B--2---:R-:W-:Y:S05]  /*a190*/  @!P0 BRA `(.L_x_43) ;  /* 0xfffffffc00f08947 */ /* 0x004fea000383ffff */
[----:B------:R-:W-:Y:S05]  /*a1a0*/  BRA `(.L_x_183) ;  /* 0xffffff8400687947 */ /* 0x000fea000383ffff */
.L_x_44:
[----:B------:R-:W-:-:S07]  /*a1b0*/  MOV R0, UR5 ;  /* 0x0000000500007c02 */ /* 0x000fce0008000f00 */
.L_x_184:
[----:B-1----:R1:W2:Y:S02]  /*a1c0*/  SYNCS.PHASECHK.TRANS64.TRYWAIT P0, [R0+URZ+0xc0], R5 ;  /* 0x0000c005000075a7 */ /* 0x0022a400080011ff */
[----:B--2---:R-:W-:Y:S05]  /*a1d0*/  @!P0 NANOSLEEP.SYNCS 0x989680 ;  /* 0x009896800000895d */ /* 0x004fea0003900000 */
[----:B------:R-:W2:Y:S02]  /*a1e0*/  @!P0 SYNCS.PHASECHK.TRANS64 P0, [R0+URZ+0xc0], R5 ;  /* 0x0000c005000085a7 */ /* 0x000ea400080010ff */
[----:B--2---:R-:W-:Y:S05]  /*a1f0*/  @!P0 BRA `(.L_x_184) ;  /* 0xfffffffc00f08947 */ /* 0x004fea000383ffff */
[----:B------:R-:W-:Y:S05]  /*a200*/  BRA `(.L_x_185) ;  /* 0xffffff8400787947 */ /* 0x000fea000383ffff */
.L_x_45:
[----:B-1----:R1:W2:Y:S02]  /*a210*/  SYNCS.PHASECHK.TRANS64.TRYWAIT P1, [R0+URZ+0xb0], R4 ;  /* 0x0000b004000075a7 */ /* 0x0022a400080211ff */
[----:B--2---:R-:W-:Y:S05]  /*a220*/  @!P1 NANOSLEEP.SYNCS 0x989680 ;  /* 0x009896800000995d */ /* 0x004fea0003900000 */
[----:B------:R-:W2:Y:S02]  /*a230*/  @!P1 SYNCS.PHASECHK.TRANS64 P1, [R0+URZ+0xb0], R4 ;  /* 0x0000b004000095a7 */ /* 0x000ea400080210ff */
[----:B--2---:R-:W-:Y:S05]  /*a240*/  @!P1 BRA `(.L_x_45) ;  /* 0xfffffffc00f09947 */ /* 0x004fea000383ffff */
[----:B------:R-:W-:Y:S05]  /*a250*/  BRA `(.L_x_186) ;  /* 0xffffff8400a87947 */ /* 0x000fea000383ffff */
.L_x_48:
[----:B------:R-:W-:-:S07]  /*a260*/  MOV R0, UR5 ;  /* 0x0000000500007c02 */ /* 0x000fce0008000f00 */
.L_x_187:
[----:B-1----:R1:W2:Y:S02]  /*a270*/  SYNCS.PHASECHK.TRANS64.TRYWAIT P0, [R0+URZ+0xc0], R2 ;  /* 0x0000c002000075a7 */ /* 0x0022a400080011ff */
[----:B--2---:R-:W-:Y:S05]  /*a280*/  @!P0 NANOSLEEP.SYNCS 0x989680 ;  /* 0x009896800000895d */ /* 0x004fea0003900000 */
[----:B------:R-:W2:Y:S02]  /*a290*/  @!P0 SYNCS.PHASECHK.TRANS64 P0, [R0+URZ+0xc0], R2 ;  /* 0x0000c002000085a7 */ /* 0x000ea400080010ff */
[----:B--2---:R-:W-:Y:S05]  /*a2a0*/  @!P0 BRA `(.L_x_187) ;  /* 0xfffffffc00f08947 */ /* 0x004fea000383ffff */
[----:B------:R-:W-:Y:S05]  /*a2b0*/  BRA `(.L_x_47) ;  /* 0xffffff8400fc7947 */ /* 0x000fea000383ffff */
.L_x_55:
[----:B-1----:R1:W2:Y:S02]  /*a2c0*/  SYNCS.PHASECHK.TRANS64.TRYWAIT P1, [R0+URZ+0xb0], R2 ;  /* 0x0000b002000075a7 */ /* 0x0022a400080211ff */
[----:B--2---:R-:W-:Y:S05]  /*a2d0*/  @!P1 NANOSLEEP.SYNCS 0x989680 ;  /* 0x009896800000995d */ /* 0x004fea0003900000 */
[----:B------:R-:W2:Y:S02]  /*a2e0*/  @!P1 SYNCS.PHASECHK.TRANS64 P1, [R0+URZ+0xb0], R2 ;  /* 0x0000b002000095a7 */ /* 0x000ea400080210ff */
[----:B--2---:R-:W-:Y:S05]  /*a2f0*/  @!P1 BRA `(.L_x_55) ;  /* 0xfffffffc00f09947 */ /* 0x004fea000383ffff */
[----:B------:R-:W-:Y:S05]  /*a300*/  BRA `(.L_x_188) ;  /* 0xffffff8c006c7947 */ /* 0x000fea000383ffff */
.L_x_56:
[----:B------:R-:W-:-:S07]  /*a310*/  MOV R2, UR7 ;  /* 0x0000000700027c02 */ /* 0x000fce0008000f00 */
.L_x_189:
[----:B-1----:R1:W2:Y:S02]  /*a320*/  SYNCS.PHASECHK.TRANS64.TRYWAIT P0, [R2+URZ+0xf0], R0 ;  /* 0x0000f000020075a7 */ /* 0x0022a400080011ff */
[----:B--2---:R-:W-:Y:S05]  /*a330*/  @!P0 NANOSLEEP.SYNCS 0x989680 ;  /* 0x009896800000895d */ /* 0x004fea0003900000 */
[----:B------:R-:W2:Y:S02]  /*a340*/  @!P0 SYNCS.PHASECHK.TRANS64 P0, [R2+URZ+0xf0], R0 ;  /* 0x0000f000020085a7 */ /* 0x000ea400080010ff */
[----:B--2---:R-:W-:Y:S05]  /*a350*/  @!P0 BRA `(.L_x_189) ;  /* 0xfffffffc00f08947 */ /* 0x004fea000383ffff */
[----:B------:R-:W-:Y:S05]  /*a360*/  BRA `(.L_x_190) ;  /* 0xffffff8c00a47947 */ /* 0x000fea000383ffff */
.L_x_59:
[----:B------:R-:W-:Y:S07]  /*a370*/  MOV R0, UR6 ;  /* 0x0000000600007c02 */ /* 0x000fee0008000f00 */
.L_x_191:
[----:B-1----:R1:W2:Y:S02]  /*a380*/  SYNCS.PHASECHK.TRANS64.TRYWAIT P0, [R0+URZ], R2 ;  /* 0x00000002000075a7 */ /* 0x0022a400080011ff */
[----:B--2---:R-:W-:Y:S05]  /*a390*/  @!P0 NANOSLEEP.SYNCS 0x989680 ;  /* 0x009896800000895d */ /* 0x004fea0003900000 */
[----:B------:R-:W2:Y:S02]  /*a3a0*/  @!P0 SYNCS.PHASECHK.TRANS64 P0, [R0+URZ], R2 ;  /* 0x00000002000085a7 */ /* 0x000ea400080010ff */
[----:B--2---:R-:W-:Y:S05]  /*a3b0*/  @!P0 BRA `(.L_x_191) ;  /* 0xfffffffc00f08947 */ /* 0x004fea000383ffff */
[----:B------:R-:W-:Y:S05]  /*a3c0*/  BRA `(.L_x_58) ;  /* 0xffffff8c00c07947 */ /* 0x000fea000383ffff */
.L_x_62:
[----:B------:R-:W-:-:S07]  /*a3d0*/  MOV R0, UR6 ;  /* 0x0000000600007c02 */ /* 0x000fce0008000f00 */
.L_x_192:
[----:B--2---:R2:W4:Y:S02]  /*a3e0*/  SYNCS.PHASECHK.TRANS64.TRYWAIT P0, [R0+URZ], R2 ;  /* 0x00000002000075a7 */ /* 0x00452400080011ff */
[----:B----4-:R-:W-:Y:S05]  /*a3f0*/  @!P0 NANOSLEEP.SYNCS 0x989680 ;  /* 0x009896800000895d */ /* 0x010fea0003900000 */
[----:B------:R-:W4:Y:S02]  /*a400*/  @!P0 SYNCS.PHASECHK.TRANS64 P0, [R0+URZ], R2 ;  /* 0x00000002000085a7 */ /* 0x000f2400080010ff */
[----:B----4-:R-:W-:Y:S05]  /*a410*/  @!P0 BRA `(.L_x_192) ;  /* 0xfffffffc00f08947 */ /* 0x010fea000383ffff */
[----:B------:R-:W-:Y:S05]  /*a420*/  BRA `(.L_x_193) ;  /* 0xffffff90009c7947 */ /* 0x000fea000383ffff */
.L_x_63:
[----:B------:R-:W-:-:S07]  /*a430*/  MOV R0, UR6 ;  /* 0x0000000600007c02 */ /* 0x000fce0008000f00 */
.L_x_194:
[----:B-1----:R1:W2:Y:S02]  /*a440*/  SYNCS.PHASECHK.TRANS64.TRYWAIT P0, [R0+URZ], R3 ;  /* 0x00000003000075a7 */ /* 0x0022a400080011ff */
[----:B--2---:R-:W-:Y:S05]  /*a450*/  @!P0 NANOSLEEP.SYNCS 0x989680 ;  /* 0x009896800000895d */ /* 0x004fea0003900000 */
[----:B------:R-:W2:Y:S02]  /*a460*/  @!P0 SYNCS.PHASECHK.TRANS64 P0, [R0+URZ], R3 ;  /* 0x00000003000085a7 */ /* 0x000ea400080010ff */
[----:B--2---:R-:W-:Y:S05]  /*a470*/  @!P0 BRA `(.L_x_194) ;  /* 0xfffffffc00f08947 */ /* 0x004fea000383ffff */
[----:B------:R-:W-:Y:S05]  /*a480*/  BRA `(.L_x_195) ;  /* 0xffffff9000a87947 */ /* 0x000fea000383ffff */
.L_x_64:
[----:B------:R-:W-:-:S07]  /*a490*/  MOV R0, UR6 ;  /* 0x0000000600007c02 */ /* 0x000fce0008000f00 */
.L_x_196:
[----:B-1----:R1:W2:Y:S02]  /*a4a0*/  SYNCS.PHASECHK.TRANS64.TRYWAIT P0, [R0+URZ], R3 ;  /* 0x00000003000075a7 */ /* 0x0022a400080011ff */
[----:B--2---:R-:W-:Y:S05]  /*a4b0*/  @!P0 NANOSLEEP.SYNCS 0x989680 ;  /* 0x009896800000895d */ /* 0x004fea0003900000 */
[----:B------:R-:W2:Y:S02]  /*a4c0*/  @!P0 SYNCS.PHASECHK.TRANS64 P0, [R0+URZ], R3 ;  /* 0x00000003000085a7 */ /* 0x000ea400080010ff */
[----:B--2---:R-:W-:Y:S05]  /*a4d0*/  @!P0 BRA `(.L_x_196) ;  /* 0xfffffffc00f08947 */ /* 0x004fea000383ffff */
[----:B------:R-:W-:Y:S05]  /*a4e0*/  BRA `(.L_x_197) ;  /* 0xffffff9000b47947 */ /* 0x000fea000383ffff */
.L_x_65:
[----:B-1----:R-:W-:-:S07]  /*a4f0*/  MOV R0, UR7 ;  /* 0x0000000700007c02 */ /* 0x002fce0008000f00 */
.L_x_198:
[----:B-1----:R1:W2:Y:S02]  /*a500*/  SYNCS.PHASECHK.TRANS64.TRYWAIT P0, [R0+URZ], R2 ;  /* 0x00000002000075a7 */ /* 0x0022a400080011ff */
[----:B--2---:R-:W-:Y:S05]  /*a510*/  @!P0 NANOSLEEP.SYNCS 0x989680 ;  /* 0x009896800000895d */ /* 0x004fea0003900000 */
[----:B------:R-:W2:Y:S02]  /*a520*/  @!P0 SYNCS.PHASECHK.TRANS64 P0, [R0+URZ], R2 ;  /* 0x00000002000085a7 */ /* 0x000ea400080010ff */
[----:B--2---:R-:W-:Y:S05]  /*a530*/  @!P0 BRA `(.L_x_198) ;  /* 0xfffffffc00f08947 */ /* 0x004fea000383ffff */
[----:B------:R-:W-:Y:S05]  /*a540*/  BRA `(.L_x_199) ;  /* 0xffffff9000c07947 */ /* 0x000fea000383ffff */
.L_x_70:
[----:B--2---:R2:W3:Y:S02]  /*a550*/  SYNCS.PHASECHK.TRANS64.TRYWAIT P0, [R0+URZ+0xb0], R2 ;  /* 0x0000b002000075a7 */ /* 0x0044e400080011ff */
[----:B---3--:R-:W-:Y:S05]  /*a560*/  @!P0 NANOSLEEP.SYNCS 0x989680 ;  /* 0x009896800000895d */ /* 0x008fea0003900000 */
[----:B------:R-:W3:Y:S02]  /*a570*/  @!P0 SYNCS.PHASECHK.TRANS64 P0, [R0+URZ+0xb0], R2 ;  /* 0x0000b002000085a7 */ /* 0x000ee400080010ff */
[----:B---3--:R-:W-:Y:S05]  /*a580*/  @!P0 BRA `(.L_x_70) ;  /* 0xfffffffc00f08947 */ /* 0x008fea000383ffff */
[----:B------:R-:W-:Y:S05]  /*a590*/  BRA `(.L_x_200) ;  /* 0xffffff9400c07947 */ /* 0x000fea000383ffff */
.L_x_73:
[----:B------:R-:W-:Y:S07]  /*a5a0*/  MOV R0, UR7 ;  /* 0x0000000700007c02 */ /* 0x000fee0008000f00 */
.L_x_201:
[----:B--2---:R2:W3:Y:S02]  /*a5b0*/  SYNCS.PHASECHK.TRANS64.TRYWAIT P0, [R0+URZ+0xa8], R2 ;  /* 0x0000a802000075a7 */ /* 0x0044e400080011ff */
[----:B---3--:R-:W-:Y:S05]  /*a5c0*/  @!P0 NANOSLEEP.SYNCS 0x989680 ;  /* 0x009896800000895d */ /* 0x008fea0003900000 */
[----:B------:R-:W3:Y:S02]  /*a5d0*/  @!P0 SYNCS.PHASECHK.TRANS64 P0, [R0+URZ+0xa8], R2 ;  /* 0x0000a802000085a7 */ /* 0x000ee400080010ff */
[----:B---3--:R-:W-:Y:S05]  /*a5e0*/  @!P0 BRA `(.L_x_201) ;  /* 0xfffffffc00f08947 */ /* 0x008fea000383ffff */
[----:B------:R-:W-:Y:S05]  /*a5f0*/  BRA `(.L_x_72) ;  /* 0xffffff9800a07947 */ /* 0x000fea000383ffff */
.L_x_76:
[----:B------:R-:W-:Y:S07]  /*a600*/  MOV R0, UR7 ;  /* 0x0000000700007c02 */ /* 0x000fee0008000f00 */
.L_x_202:
[----:B-1----:R1:W2:Y:S02]  /*a610*/  SYNCS.PHASECHK.TRANS64.TRYWAIT P0, [R0+URZ+0x80], R32 ;  /* 0x00008020000075a7 */ /* 0x0022a400080011ff */
[----:B--2---:R-:W-:Y:S05]  /*a620*/  @!P0 NANOSLEEP.SYNCS 0x989680 ;  /* 0x009896800000895d */ /* 0x004fea0003900000 */
[----:B------:R-:W2:Y:S02]  /*a630*/  @!P0 SYNCS.PHASECHK.TRANS64 P0, [R0+URZ+0x80], R32 ;  /* 0x00008020000085a7 */ /* 0x000ea400080010ff */
[----:B--2---:R-:W-:Y:S05]  /*a640*/  @!P0 BRA `(.L_x_202) ;  /* 0xfffffffc00f08947 */ /* 0x004fea000383ffff */
[----:B------:R-:W-:Y:S05]  /*a650*/  BRA `(.L_x_203) ;  /* 0xffffff9c001c7947 */ /* 0x000fea000383ffff */
.L_x_77:
[----:B------:R-:W-:Y:S07]  /*a660*/  MOV R0, UR7 ;  /* 0x0000000700007c02 */ /* 0x000fee0008000f00 */
.L_x_204:
[----:B-1----:R1:W2:Y:S02]  /*a670*/  SYNCS.PHASECHK.TRANS64.TRYWAIT P0, [R0+URZ+0x88], R32 ;  /* 0x00008820000075a7 */ /* 0x0022a400080011ff */
[----:B--2---:R-:W-:Y:S05]  /*a680*/  @!P0 NANOSLEEP.SYNCS 0x989680 ;  /* 0x009896800000895d */ /* 0x004fea0003900000 */
[----:B------:R-:W2:Y:S02]  /*a690*/  @!P0 SYNCS.PHASECHK.TRANS64 P0, [R0+URZ+0x88], R32 ;  /* 0x00008820000085a7 */ /* 0x000ea400080010ff */
[----:B--2---:R-:W-:Y:S05]  /*a6a0*/  @!P0 BRA `(.L_x_204) ;  /* 0xfffffffc00f08947 */ /* 0x004fea000383ffff */
[----:B------:R-:W-:Y:S05]  /*a6b0*/  BRA `(.L_x_205) ;  /* 0xffffff9c00587947 */ /* 0x000fea000383ffff */
.L_x_78:
[----:B------:R-:W-:Y:S07]  /*a6c0*/  MOV R0, UR7 ;  /* 0x0000000700007c02 */ /* 0x000fee0008000f00 */
.L_x_206:
[----:B-1----:R1:W2:Y:S02]  /*a6d0*/  SYNCS.PHASECHK.TRANS64.TRYWAIT P0, [R0+URZ+0x90], R32 ;  /* 0x00009020000075a7 */ /* 0x0022a400080011ff */
[----:B--2---:R-:W-:Y:S05]  /*a6e0*/  @!P0 NANOSLEEP.SYNCS 0x989680 ;  /* 0x009896800000895d */ /* 0x004fea0003900000 */
[----:B------:R-:W2:Y:S02]  /*a6f0*/  @!P0 SYNCS.PHASECHK.TRANS64 P0, [R0+URZ+0x90], R32 ;  /* 0x00009020000085a7 */ /* 0x000ea400080010ff */
[----:B--2---:R-:W-:Y:S05]  /*a700*/  @!P0 BRA `(.L_x_206) ;  /* 0xfffffffc00f08947 */ /* 0x004fea000383ffff */
[----:B------:R-:W-:Y:S05]  /*a710*/  BRA `(.L_x_207) ;  /* 0xffffff9c00987947 */ /* 0x000fea000383ffff */
.L_x_79:
[----:B------:R-:W-:Y:S07]  /*a720*/  MOV R0, UR7 ;  /* 0x0000000700007c02 */ /* 0x000fee0008000f00 */
.L_x_208:
[----:B-1----:R1:W2:Y:S02]  /*a730*/  SYNCS.PHASECHK.TRANS64.TRYWAIT P0, [R0+URZ+0x98], R32 ;  /* 0x00009820000075a7 */ /* 0x0022a400080011ff */
[----:B--2---:R-:W-:Y:S05]  /*a740*/  @!P0 NANOSLEEP.SYNCS 0x989680 ;  /* 0x009896800000895d */ /* 0x004fea0003900000 */
[----:B------:R-:W2:Y:S02]  /*a750*/  @!P0 SYNCS.PHASECHK.TRANS64 P0, [R0+URZ+0x98], R32 ;  /* 0x00009820000085a7 */ /* 0x000ea400080010ff */
[----:B--2---:R-:W-:Y:S05]  /*a760*/  @!P0 BRA `(.L_x_208) ;  /* 0xfffffffc00f08947 */ /* 0x004fea000383ffff */
[----:B------:R-:W-:Y:S05]  /*a770*/  BRA `(.L_x_209) ;  /* 0xffffff9c00dc7947 */ /* 0x000fea000383ffff */
.L_x_80:
[----:B------:R-:W-:Y:S07]  /*a780*/  MOV R0, UR7 ;  /* 0x0000000700007c02 */ /* 0x000fee0008000f00 */
.L_x_210:
[----:B-1----:R1:W2:Y:S02]  /*a790*/  SYNCS.PHASECHK.TRANS64.TRYWAIT P0, [R0+URZ+0x80], R14 ;  /* 0x0000800e000075a7 */ /* 0x0022a400080011ff */
[----:B--2---:R-:W-:Y:S05]  /*a7a0*/  @!P0 NANOSLEEP.SYNCS 0x989680 ;  /* 0x009896800000895d */ /* 0x004fea0003900000 */
[----:B------:R-:W2:Y:S02]  /*a7b0*/  @!P0 SYNCS.PHASECHK.TRANS64 P0, [R0+URZ+0x80], R14 ;  /* 0x0000800e000085a7 */ /* 0x000ea400080010ff */
[----:B--2---:R-:W-:Y:S05]  /*a7c0*/  @!P0 BRA `(.L_x_210) ;  /* 0xfffffffc00f08947 */ /* 0x004fea000383ffff */
[----:B------:R-:W-:Y:S05]  /*a7d0*/  BRA `(.L_x_211) ;  /* 0xffffffa000247947 */ /* 0x000fea000383ffff */
.L_x_81:
[----:B------:R-:W-:Y:S07]  /*a7e0*/  MOV R0, UR7 ;  /* 0x0000000700007c02 */ /* 0x000fee0008000f00 */
.L_x_212:
[----:B-1----:R1:W2:Y:S02]  /*a7f0*/  SYNCS.PHASECHK.TRANS64.TRYWAIT P0, [R0+URZ+0x88], R14 ;  /* 0x0000880e000075a7 */ /* 0x0022a400080011ff */
[----:B--2---:R-:W-:Y:S05]  /*a800*/  @!P0 NANOSLEEP.SYNCS 0x989680 ;  /* 0x009896800000895d */ /* 0x004fea0003900000 */
[----:B------:R-:W2:Y:S02]  /*a810*/  @!P0 SYNCS.PHASECHK.TRANS64 P0, [R0+URZ+0x88], R14 ;  /* 0x0000880e000085a7 */ /* 0x000ea400080010ff */
[----:B--2---:R-:W-:Y:S05]  /*a820*/  @!P0 BRA `(.L_x_212) ;  /* 0xfffffffc00f08947 */ /* 0x004fea000383ffff */
[----:B------:R-:W-:Y:S05]  /*a830*/  BRA `(.L_x_213) ;  /* 0xffffffa000687947 */ /* 0x000fea000383ffff */
.L_x_82:
[----:B------:R-:W-:Y:S07]  /*a840*/  MOV R0, UR7 ;  /* 0x0000000700007c02 */ /* 0x000fee0008000f00 */
.L_x_214:
[----:B-1----:R1:W2:Y:S02]  /*a850*/  SYNCS.PHASECHK.TRANS64.TRYWAIT P0, [R0+URZ+0x90], R14 ;  /* 0x0000900e000075a7 */ /* 0x0022a400080011ff */
[----:B--2---:R-:W-:Y:S05]  /*a860*/  @!P0 NANOSLEEP.SYNCS 0x989680 ;  /* 0x009896800000895d */ /* 0x004fea0003900000 */
[----:B------:R-:W2:Y:S02]  /*a870*/  @!P0 SYNCS.PHASECHK.TRANS64 P0, [R0+URZ+0x90], R14 ;  /* 0x0000900e000085a7 */ /* 0x000ea400080010ff */
[----:B--2---:R-:W-:Y:S05]  /*a880*/  @!P0 BRA `(.L_x_214) ;  /* 0xfffffffc00f08947 */ /* 0x004fea000383ffff */
[----:B------:R-:W-:Y:S05]  /*a890*/  BRA `(.L_x_215) ;  /* 0xffffffa000ac7947 */ /* 0x000fea000383ffff */
.L_x_83:
[----:B------:R-:W-:Y:S07]  /*a8a0*/  MOV R0, UR7 ;  /* 0x0000000700007c02 */ /* 0x000fee0008000f00 */
.L_x_216:
[----:B-1----:R1:W2:Y:S02]  /*a8b0*/  SYNCS.PHASECHK.TRANS64.TRYWAIT P0, [R0+URZ+0x98], R14 ;  /* 0x0000980e000075a7 */ /* 0x0022a400080011ff */
[----:B--2---:R-:W-:Y:S05]  /*a8c0*/  @!P0 NANOSLEEP.SYNCS 0x989680 ;  /* 0x009896800000895d */ /* 0x004fea0003900000 */
[----:B------:R-:W2:Y:S02]  /*a8d0*/  @!P0 SYNCS.PHASECHK.TRANS64 P0, [R0+URZ+0x98], R14 ;  /* 0x0000980e000085a7 */ /* 0x000ea400080010ff */
[----:B--2---:R-:W-:Y:S05]  /*a8e0*/  @!P0 BRA `(.L_x_216) ;  /* 0xfffffffc00f08947 */ /* 0x004fea000383ffff */
[----:B------:R-:W-:Y:S05]  /*a8f0*/  BRA `(.L_x_217) ;  /* 0xffffffa400307947 */ /* 0x000fea000383ffff */
.L_x_85:
[----:B------:R-:W-:-:S07]  /*a900*/  MOV R0, UR7 ;  /* 0x0000000700007c02 */ /* 0x000fce0008000f00 */
.L_x_218:
[----:B-1----:R1:W3:Y:S02]  /*a910*/  SYNCS.PHASECHK.TRANS64.TRYWAIT P0, [R0+URZ+0x80], R32 ;  /* 0x00008020000075a7 */ /* 0x0022e400080011ff */
[----:B---3--:R-:W-:Y:S05]  /*a920*/  @!P0 NANOSLEEP.SYNCS 0x989680 ;  /* 0x009896800000895d */ /* 0x008fea0003900000 */
[----:B------:R-:W3:Y:S02]  /*a930*/  @!P0 SYNCS.PHASECHK.TRANS64 P0, [R0+URZ+0x80], R32 ;  /* 0x00008020000085a7 */ /* 0x000ee400080010ff */
[----:B---3--:R-:W-:Y:S05]  /*a940*/  @!P0 BRA `(.L_x_218) ;  /* 0xfffffffc00f08947 */ /* 0x008fea000383ffff */
[----:B------:R-:W-:Y:S05]  /*a950*/  BRA `(.L_x_219) ;  /* 0xffffffa400987947 */ /* 0x000fea000383ffff */
.L_x_86:
[----:B-1----:R-:W-:-:S07]  /*a960*/  MOV R0, UR7 ;  /* 0x0000000700007c02 */ /* 0x002fce0008000f00 */
.L_x_220:
[----:B-1----:R1:W3:Y:S02]  /*a970*/  SYNCS.PHASECHK.TRANS64.TRYWAIT P0, [R0+URZ+0x88], R32 ;  /* 0x00008820000075a7 */ /* 0x0022e400080011ff */
[----:B---3--:R-:W-:Y:S05]  /*a980*/  @!P0 NANOSLEEP.SYNCS 0x989680 ;  /* 0x009896800000895d */ /* 0x008fea0003900000 */
[----:B------:R-:W3:Y:S02]  /*a990*/  @!P0 SYNCS.PHASECHK.TRANS64 P0, [R0+URZ+0x88], R32 ;  /* 0x00008820000085a7 */ /* 0x000ee400080010ff */
[----:B---3--:R-:W-:Y:S05]  /*a9a0*/  @!P0 BRA `(.L_x_220) ;  /* 0xfffffffc00f08947 */ /* 0x008fea000383ffff */
[----:B------:R-:W-:Y:S05]  /*a9b0*/  BRA `(.L_x_221) ;  /* 0xffffffa400887947 */ /* 0x000fea000383ffff */
.L_x_87:
[----:B------:R-:W-:-:S07]  /*a9c0*/  MOV R2, UR7 ;  /* 0x0000000700027c02 */ /* 0x000fce0008000f00 */
.L_x_222:
[----:B-1----:R1:W3:Y:S02]  /*a9d0*/  SYNCS.PHASECHK.TRANS64.TRYWAIT P0, [R2+URZ+0x90], R32 ;  /* 0x00009020020075a7 */ /* 0x0022e400080011ff */
[----:B---3--:R-:W-:Y:S05]  /*a9e0*/  @!P0 NANOSLEEP.SYNCS 0x989680 ;  /* 0x009896800000895d */ /* 0x008fea0003900000 */
[----:B------:R-:W3:Y:S02]  /*a9f0*/  @!P0 SYNCS.PHASECHK.TRANS64 P0, [R2+URZ+0x90], R32 ;  /* 0x00009020020085a7 */ /* 0x000ee400080010ff */
[----:B---3--:R-:W-:Y:S05]  /*aa00*/  @!P0 BRA `(.L_x_222) ;  /* 0xfffffffc00f08947 */ /* 0x008fea000383ffff */
[----:B------:R-:W-:Y:S05]  /*aa10*/  BRA `(.L_x_223) ;  /* 0xffffffa4007c7947 */ /* 0x000fea000383ffff */
.L_x_89:
[----:B--2---:R2:W4:Y:S02]  /*aa20*/  SYNCS.PHASECHK.TRANS64.TRYWAIT P0, [R0+URZ+0xb0], R2 ;  /* 0x0000b002000075a7 */ /* 0x00452400080011ff */
[----:B----4-:R-:W-:Y:S05]  /*aa30*/  @!P0 NANOSLEEP.SYNCS 0x989680 ;  /* 0x009896800000895d */ /* 0x010fea0003900000 */
[----:B------:R-:W4:Y:S02]  /*aa40*/  @!P0 SYNCS.PHASECHK.TRANS64 P0, [R0+URZ+0xb0], R2 ;  /* 0x0000b002000085a7 */ /* 0x000f2400080010ff */
[----:B----4-:R-:W-:Y:S05]  /*aa50*/  @!P0 BRA `(.L_x_89) ;  /* 0xfffffffc00f08947 */ /* 0x010fea000383ffff */
[----:B------:R-:W-:Y:S05]  /*aa60*/  BRA `(.L_x_224) ;  /* 0xffffffa800407947 */ /* 0x000fea000383ffff */
.L_x_100:
[----:B-1----:R-:W-:Y:S04]  /*aa70*/  MOV R2, UR48 ;  /* 0x0000003000027c02 */ /* 0x002fe80008000f00 */
[----:B------:R1:W3:Y:S03]  /*aa80*/  SYNCS.PHASECHK.TRANS64.TRYWAIT P1, [R2+URZ+0x60], R3 ;  /* 0x00006003020075a7 */ /* 0x0002e600080211ff */
[----:B---3--:R-:W-:Y:S05]  /*aa90*/  @!P1 NANOSLEEP.SYNCS 0x989680 ;  /* 0x009896800000995d */ /* 0x008fea0003900000 */
[----:B------:R-:W3:Y:S02]  /*aaa0*/  @!P1 SYNCS.PHASECHK.TRANS64 P1, [R2+URZ+0x60], R3 ;  /* 0x00006003020095a7 */ /* 0x000ee400080210ff */
[----:B---3--:R-:W-:Y:S05]  /*aab0*/  @!P1 BRA `(.L_x_100) ;  /* 0xfffffffc00ec9947 */ /* 0x008fea000383ffff */
[----:B------:R-:W-:Y:S05]  /*aac0*/  BRA `(.L_x_99) ;  /* 0xffffffb400487947 */ /* 0x000fea000383ffff */
.L_x_102:
[----:B-1----:R1:W4:Y:S02]  /*aad0*/  SYNCS.PHASECHK.TRANS64.TRYWAIT P0, [R83+URZ+0xd0], R0 ;  /* 0x0000d000530075a7 */ /* 0x00232400080011ff */
[----:B----4-:R-:W-:Y:S05]  /*aae0*/  @!P0 NANOSLEEP.SYNCS 0x989680 ;  /* 0x009896800000895d */ /* 0x010fea0003900000 */
[----:B------:R-:W4:Y:S02]  /*aaf0*/  @!P0 SYNCS.PHASECHK.TRANS64 P0, [R83+URZ+0xd0], R0 ;  /* 0x0000d000530085a7 */ /* 0x000f2400080010ff */
[----:B----4-:R-:W-:Y:S05]  /*ab00*/  @!P0 BRA `(.L_x_102) ;  /* 0xfffffffc00f08947 */ /* 0x010fea000383ffff */
[----:B------:R-:W-:Y:S05]  /*ab10*/  BRA `(.L_x_101) ;  /* 0xffffffb400707947 */ /* 0x000fea000383ffff */
.L_x_111:
[----:B-1----:R1:W2:Y:S02]  /*ab20*/  SYNCS.PHASECHK.TRANS64.TRYWAIT P0, [R2+URZ+0x60], R0 ;  /* 0x00006000020075a7 */ /* 0x0022a400080011ff */
[----:B--2---:R-:W-:Y:S05]  /*ab30*/  @!P0 NANOSLEEP.SYNCS 0x989680 ;  /* 0x009896800000895d */ /* 0x004fea0003900000 */
[----:B------:R-:W2:Y:S02]  /*ab40*/  @!P0 SYNCS.PHASECHK.TRANS64 P0, [R2+URZ+0x60], R0 ;  /* 0x00006000020085a7 */ /* 0x000ea400080010ff */
[----:B--2---:R-:W-:Y:S05]  /*ab50*/  @!P0 BRA `(.L_x_111) ;  /* 0xfffffffc00f08947 */ /* 0x004fea000383ffff */
[----:B------:R-:W-:Y:S05]  /*ab60*/  BRA `(.L_x_110) ;  /* 0xffffffbc000c7947 */ /* 0x000fea000383ffff */
.L_x_119:
[----:B-1----:R1:W2:Y:S02]  /*ab70*/  SYNCS.PHASECHK.TRANS64.TRYWAIT P0, [R0+URZ+0x60], R6 ;  /* 0x00006006000075a7 */ /* 0x0022a400080011ff */
[----:B--2---:R-:W-:Y:S05]  /*ab80*/  @!P0 NANOSLEEP.SYNCS 0x989680 ;  /* 0x009896800000895d */ /* 0x004fea0003900000 */
[----:B------:R-:W2:Y:S02]  /*ab90*/  @!P0 SYNCS.PHASECHK.TRANS64 P0, [R0+URZ+0x60], R6 ;  /* 0x00006006000085a7 */ /* 0x000ea400080010ff */
[----:B--2---:R-:W-:Y:S05]  /*aba0*/  @!P0 BRA `(.L_x_119) ;  /* 0xfffffffc00f08947 */ /* 0x004fea000383ffff */
[----:B------:R-:W-:Y:S05]  /*abb0*/  BRA `(.L_x_118) ;  /* 0xffffffc000cc7947 */ /* 0x000fea000383ffff */
.L_x_127:
[----:B-1----:R1:W2:Y:S02]  /*abc0*/  SYNCS.PHASECHK.TRANS64.TRYWAIT P0, [R0+URZ+0x60], R6 ;  /* 0x00006006000075a7 */ /* 0x0022a400080011ff */
[----:B--2---:R-:W-:Y:S05]  /*abd0*/  @!P0 NANOSLEEP.SYNCS 0x989680 ;  /* 0x009896800000895d */ /* 0x004fea0003900000 */
[----:B------:R-:W2:Y:S02]  /*abe0*/  @!P0 SYNCS.PHASECHK.TRANS64 P0, [R0+URZ+0x60], R6 ;  /* 0x00006006000085a7 */ /* 0x000ea400080010ff */
[----:B--2---:R-:W-:Y:S05]  /*abf0*/  @!P0 BRA `(.L_x_127) ;  /* 0xfffffffc00f08947 */ /* 0x004fea000383ffff */
[----:B------:R-:W-:Y:S05]  /*ac00*/  BRA `(.L_x_126) ;  /* 0xffffffc800907947 */ /* 0x000fea000383ffff */
.L_x_135:
[----:B-1----:R1:W2:Y:S02]  /*ac10*/  SYNCS.PHASECHK.TRANS64.TRYWAIT P0, [R0+URZ+0x60], R6 ;  /* 0x00006006000075a7 */ /* 0x0022a400080011ff */
[----:B--2---:R-:W-:Y:S05]  /*ac20*/  @!P0 NANOSLEEP.SYNCS 0x989680 ;  /* 0x009896800000895d */ /* 0x004fea0003900000 */
[----:B------:R-:W2:Y:S02]  /*ac30*/  @!P0 SYNCS.PHASECHK.TRANS64 P0, [R0+URZ+0x60], R6 ;  /* 0x00006006000085a7 */ /* 0x000ea400080010ff */
[----:B--2---:R-:W-:Y:S05]  /*ac40*/  @!P0 BRA `(.L_x_135) ;  /* 0xfffffffc00f08947 */ /* 0x004fea000383ffff */
[----:B------:R-:W-:Y:S05]  /*ac50*/  BRA `(.L_x_134) ;  /* 0xffffffd000607947 */ /* 0x000fea000383ffff */
.L_x_143:
[----:B-1----:R1:W2:Y:S02]  /*ac60*/  SYNCS.PHASECHK.TRANS64.TRYWAIT P0, [R0+URZ+0x60], R6 ;  /* 0x00006006000075a7 */ /* 0x0022a400080011ff */
[----:B--2---:R-:W-:Y:S05]  /*ac70*/  @!P0 NANOSLEEP.SYNCS 0x989680 ;  /* 0x009896800000895d */ /* 0x004fea0003900000 */
[----:B------:R-:W2:Y:S02]  /*ac80*/  @!P0 SYNCS.PHASECHK.TRANS64 P0, [R0+URZ+0x60], R6 ;  /* 0x00006006000085a7 */ /* 0x000ea400080010ff */
[----:B--2---:R-:W-:Y:S05]  /*ac90*/  @!P0 BRA `(.L_x_143) ;  /* 0xfffffffc00f08947 */ /* 0x004fea000383ffff */
[----:B------:R-:W-:Y:S05]  /*aca0*/  BRA `(.L_x_142) ;  /* 0xffffffd800407947 */ /* 0x000fea000383ffff */
.L_x_151:
[----:B-1----:R1:W2:Y:S02]  /*acb0*/  SYNCS.PHASECHK.TRANS64.TRYWAIT P0, [R0+URZ+0x60], R6 ;  /* 0x00006006000075a7 */ /* 0x0022a400080011ff */
[----:B--2---:R-:W-:Y:S05]  /*acc0*/  @!P0 NANOSLEEP.SYNCS 0x989680 ;  /* 0x009896800000895d */ /* 0x004fea0003900000 */
[----:B------:R-:W2:Y:S02]  /*acd0*/  @!P0 SYNCS.PHASECHK.TRANS64 P0, [R0+URZ+0x60], R6 ;  /* 0x00006006000085a7 */ /* 0x000ea400080010ff */
[----:B--2---:R-:W-:Y:S05]  /*ace0*/  @!P0 BRA `(.L_x_151) ;  /* 0xfffffffc00f08947 */ /* 0x004fea000383ffff */
[----:B------:R-:W-:Y:S05]  /*acf0*/  BRA `(.L_x_150) ;  /* 0xffffffe000147947 */ /* 0x000fea000383ffff */
.L_x_159:
[----:B-1----:R1:W2:Y:S02]  /*ad00*/  SYNCS.PHASECHK.TRANS64.TRYWAIT P0, [R0+URZ+0x60], R87 ;  /* 0x00006057000075a7 */ /* 0x0022a400080011ff */
[----:B--2---:R-:W-:Y:S05]  /*ad10*/  @!P0 NANOSLEEP.SYNCS 0x989680 ;  /* 0x009896800000895d */ /* 0x004fea0003900000 */
[----:B------:R-:W2:Y:S02]  /*ad20*/  @!P0 SYNCS.PHASECHK.TRANS64 P0, [R0+URZ+0x60], R87 ;  /* 0x00006057000085a7 */ /* 0x000ea400080010ff */
[----:B--2---:R-:W-:Y:S05]  /*ad30*/  @!P0 BRA `(.L_x_159) ;  /* 0xfffffffc00f08947 */ /* 0x004fea000383ffff */
[----:B------:R-:W-:Y:S05]  /*ad40*/  BRA `(.L_x_158) ;  /* 0xffffffe400e87947 */ /* 0x000fea000383ffff */
        .weak           $__internal_0_$__cuda_sm10x_tcgen05_guardrail_trap_col_being_dealloced_not_returned_by_alloc
        .type           $__internal_0_$__cuda_sm10x_tcgen05_guardrail_trap_col_being_dealloced_not_returned_by_alloc,@function
        .size           $__internal_0_$__cuda_sm10x_tcgen05_guardrail_trap_col_being_dealloced_not_returned_by_alloc,($__internal_1_$__cuda_sm10x_tcgen05_guardrail_trap_phase_invalid_during_alloc - $__internal_0_$__cuda_sm10x_tcgen05_guardrail_trap_col_being_dealloced_not_returned_by_alloc)
$__internal_0_$__cuda_sm10x_tcgen05_guardrail_trap_col_being_dealloced_not_returned_by_alloc:
[----:B------:R-:W-:Y:S05]  /*ad50*/  BPT.TRAP 0x1 ;  /* 0x000000040000795c */ /* 0x000fea0000300000 */
[----:B------:R-:W-:-:S04]  /*ad60*/  HFMA2 R3, -RZ, RZ, 0, 0 ;  /* 0x00000000ff037431 */ /* 0x000fc800000001ff */
[----:B------:R-:W-:Y:S05]  /*ad70*/  RET.REL.NODEC R2 `(_ZN7cutlass13device_kernelINS_4gemm6kernel13GemmUniversalIN4cute5tupleIJiiiiEEENS1_10collective13CollectiveMmaINS1_35MainloopSm100TmaUmmaWarpSpecializedILi6ELi2ELi4ENS5_IJNS4_1CILi1EEESB_SB_EEEEENS5_IJNSA_ILi128EEESE_NSA_ILi32EEEEEEfNS5_IJlSB_lEEEfSH_NS4_8TiledMMAINS4_8MMA_AtomIJNS4_17SM100_MMA_TF32_SSINS_10tfloat32_tESL_fLi128ELi128ELNS4_4UMMA5MajorE0ELSN_0ELNSM_7ScaleInE0ELSO_0EEEEEENS4_6LayoutISC_NS5_IJNSA_ILi0EEESS_SS_EEEEENS5_IJNS4_10UnderscoreESV_SV_EEEEENS4_13SM90_TMA_LOADENS4_14ComposedLayoutINS4_7SwizzleILi3ELi4ELi3EEENS4_18smem_ptr_flag_bitsILi32EEENSR_INS5_IJNSA_ILi8EEESF_EEENS5_IJSF_SB_EEEEEEEvNS4_8identityESY_S18_vS19_EENS_8epilogue10collective18CollectiveEpilogueINS1B_23Sm100TmaWarpSpecializedILi4ELi2ELi16ELb1ELb0EEEJSG_NS5_IJNSR_ISE_SB_EENSR_INSA_ILi16EEESB_EEEEEfSH_fSH_NS1B_6fusion15FusionCallbacksIS1F_NS1K_17LinearCombinationIffffLNS_15FloatRoundStyleE2EEESG_S1J_JEEENS4_5SM1004TMEM4LOAD26SM100_TMEM_LOAD_32dp32b16xESY_NSZ_INS10_ILi2ELi4ELi3EEES13_NSR_INS5_IJS14_S1H_EEENS5_IJS1H_SB_EEEEEEENS4_39AutoVectorizingCopyWithAssumedAlignmentILi128EEENS4_14SM90_TMA_STOREES1Y_S20_S20_EEEvvEEEEvNT_6ParamsE) ;  /* 0xffffff5002a07950 */ /* 0x000fea0003c3ffff */
        .weak           $__internal_1_$__cuda_sm10x_tcgen05_guardrail_trap_phase_invalid_during_alloc
        .type           $__internal_1_$__cuda_sm10x_tcgen05_guardrail_trap_phase_invalid_during_alloc,@function
        .size           $__internal_1_$__cuda_sm10x_tcgen05_guardrail_trap_phase_invalid_during_alloc,($__internal_2_$__cuda_sm10x_tcgen05_guardrail_trap_unallocated_columns_being_dealloced - $__internal_1_$__cuda_sm10x_tcgen05_guardrail_trap_phase_invalid_during_alloc)
$__internal_1_$__cuda_sm10x_tcgen05_guardrail_trap_phase_invalid_during_alloc:
[----:B------:R-:W-:Y:S05]  /*ad80*/  BPT.TRAP 0x1 ;  /* 0x000000040000795c */ /* 0x000fea0000300000 */
[----:B------:R-:W-:-:S04]  /*ad90*/  MOV R3, 0x0 ;  /* 0x0000000000037802 */ /* 0x000fc80000000f00 */
[----:B------:R-:W-:Y:S05]  /*ada0*/  RET.REL.NODEC R2 `(_ZN7cutlass13device_kernelINS_4gemm6kernel13GemmUniversalIN4cute5tupleIJiiiiEEENS1_10collective13CollectiveMmaINS1_35MainloopSm100TmaUmmaWarpSpecializedILi6ELi2ELi4ENS5_IJNS4_1CILi1EEESB_SB_EEEEENS5_IJNSA_ILi128EEESE_NSA_ILi32EEEEEEfNS5_IJlSB_lEEEfSH_NS4_8TiledMMAINS4_8MMA_AtomIJNS4_17SM100_MMA_TF32_SSINS_10tfloat32_tESL_fLi128ELi128ELNS4_4UMMA5MajorE0ELSN_0ELNSM_7ScaleInE0ELSO_0EEEEEENS4_6LayoutISC_NS5_IJNSA_ILi0EEESS_SS_EEEEENS5_IJNS4_10UnderscoreESV_SV_EEEEENS4_13SM90_TMA_LOADENS4_14ComposedLayoutINS4_7SwizzleILi3ELi4ELi3EEENS4_18smem_ptr_flag_bitsILi32EEENSR_INS5_IJNSA_ILi8EEESF_EEENS5_IJSF_SB_EEEEEEEvNS4_8identityESY_S18_vS19_EENS_8epilogue10collective18CollectiveEpilogueINS1B_23Sm100TmaWarpSpecializedILi4ELi2ELi16ELb1ELb0EEEJSG_NS5_IJNSR_ISE_SB_EENSR_INSA_ILi16EEESB_EEEEEfSH_fSH_NS1B_6fusion15FusionCallbacksIS1F_NS1K_17LinearCombinationIffffLNS_15FloatRoundStyleE2EEESG_S1J_JEEENS4_5SM1004TMEM4LOAD26SM100_TMEM_LOAD_32dp32b16xESY_NSZ_INS10_ILi2ELi4ELi3EEES13_NSR_INS5_IJS14_S1H_EEENS5_IJS1H_SB_EEEEEEENS4_39AutoVectorizingCopyWithAssumedAlignmentILi128EEENS4_14SM90_TMA_STOREES1Y_S20_S20_EEEvvEEEEvNT_6ParamsE) ;  /* 0xffffff5002947950 */ /* 0x000fea0003c3ffff */
        .weak           $__internal_2_$__cuda_sm10x_tcgen05_guardrail_trap_unallocated_columns_being_dealloced
        .type           $__internal_2_$__cuda_sm10x_tcgen05_guardrail_trap_unallocated_columns_being_dealloced,@function
        .size           $__internal_2_$__cuda_sm10x_tcgen05_guardrail_trap_unallocated_columns_being_dealloced,(.L_x_226 - $__internal_2_$__cuda_sm10x_tcgen05_guardrail_trap_unallocated_columns_being_dealloced)
$__internal_2_$__cuda_sm10x_tcgen05_guardrail_trap_unallocated_columns_being_dealloced:
[----:B------:R-:W-:Y:S05]  /*adb0*/  BPT.TRAP 0x1 ;  /* 0x000000040000795c */ /* 0x000fea0000300000 */
[----:B------:R-:W-:-:S04]  /*adc0*/  HFMA2 R3, -RZ, RZ, 0, 0 ;  /* 0x00000000ff037431 */ /* 0x000fc800000001ff */
[----:B------:R-:W-:Y:S05]  /*add0*/  RET.REL.NODEC R2 `(_ZN7cutlass13device_kernelINS_4gemm6kernel13GemmUniversalIN4cute5tupleIJiiiiEEENS1_10collective13CollectiveMmaINS1_35MainloopSm100TmaUmmaWarpSpecializedILi6ELi2ELi4ENS5_IJNS4_1CILi1EEESB_SB_EEEEENS5_IJNSA_ILi128EEESE_NSA_ILi32EEEEEEfNS5_IJlSB_lEEEfSH_NS4_8TiledMMAINS4_8MMA_AtomIJNS4_17SM100_MMA_TF32_SSINS_10tfloat32_tESL_fLi128ELi128ELNS4_4UMMA5MajorE0ELSN_0ELNSM_7ScaleInE0ELSO_0EEEEEENS4_6LayoutISC_NS5_IJNSA_ILi0EEESS_SS_EEEEENS5_IJNS4_10UnderscoreESV_SV_EEEEENS4_13SM90_TMA_LOADENS4_14ComposedLayoutINS4_7SwizzleILi3ELi4ELi3EEENS4_18smem_ptr_flag_bitsILi32EEENSR_INS5_IJNSA_ILi8EEESF_EEENS5_IJSF_SB_EEEEEEEvNS4_8identityESY_S18_vS19_EENS_8epilogue10collective18CollectiveEpilogueINS1B_23Sm100TmaWarpSpecializedILi4ELi2ELi16ELb1ELb0EEEJSG_NS5_IJNSR_ISE_SB_EENSR_INSA_ILi16EEESB_EEEEEfSH_fSH_NS1B_6fusion15FusionCallbacksIS1F_NS1K_17LinearCombinationIffffLNS_15FloatRoundStyleE2EEESG_S1J_JEEENS4_5SM1004TMEM4LOAD26SM100_TMEM_LOAD_32dp32b16xESY_NSZ_INS10_ILi2ELi4ELi3EEES13_NSR_INS5_IJS14_S1H_EEENS5_IJS1H_SB_EEEEEEENS4_39AutoVectorizingCopyWithAssumedAlignmentILi128EEENS4_14SM90_TMA_STOREES1Y_S20_S20_EEEvvEEEEvNT_6ParamsE) ;  /* 0xffffff5002887950 */ /* 0x000fea0003c3ffff */
.L_x_225:
[----:B------:R-:W-:-:S00]  /*ade0*/  BRA `(.L_x_225) ;  /* 0xfffffffc00fc7947 */ /* 0x000fc0000383ffff */
[----:B------:R-:W-:-:S00]  /*adf0*/  NOP ;  /* 0x0000000000007918 */ /* 0x000fc00000000000 */
        /* <DEDUP_REMOVED lines=8> */
.L_x_226:


//--------------------- .nv.global.init           --------------------------
	.section	.nv.global.init,"aw",@progbits
.nv.global.init:
	.type		$str$27,@object
	.size		$str$27,($str$28 - $str$27)
$str$27:
        /*0000*/ 	.byte	0x28, 0x61, 0x64, 0x64, 0x72, 0x65, 0x73, 0x73, 0x20, 0x26, 0x20, 0x6d, 0x61, 0x73, 0x6b, 0x29
        /*0010*/ 	.byte	0x20, 0x3d, 0x3d, 0x20, 0x30, 0x00
	.type		$str$28,@object
	.size		$str$28,($str$26 - $str$28)
$str$28:
        /*0016*/ 	.byte	0x2f, 0x74, 0x6d, 0x70, 0x2f, 0x63, 0x75, 0x74, 0x6c, 0x61, 0x73, 0x73, 0x5f, 0x73, 0x77, 0x65
        /*0026*/ 	.byte	0x65, 0x70, 0x5f, 0x73, 0x72, 0x63, 0x2f, 0x69, 0x6e, 0x63, 0x6c, 0x75, 0x64, 0x65, 0x2f, 0x63
        /*0036*/ 	.byte	0x75, 0x74, 0x65, 0x2f, 0x70, 0x6f, 0x69, 0x6e, 0x74, 0x65, 0x72, 0x5f, 0x66, 0x6c, 0x61, 0x67
        /*0046*/ 	.byte	0x67, 0x65, 0x64, 0x2e, 0x68, 0x70, 0x70, 0x00
	.type		$str$26,@object
	.size		$str$26,($str$25 - $str$26)
$str$26:
        /*004e*/ 	.byte	0x2f, 0x74, 0x6d, 0x70, 0x2f, 0x63, 0x75, 0x74, 0x6c, 0x61, 0x73, 0x73, 0x5f, 0x73, 0x77, 0x65
        /*005e*/ 	.byte	0x65, 0x70, 0x5f, 0x73, 0x72, 0x63, 0x2f, 0x69, 0x6e, 0x63, 0x6c, 0x75, 0x64, 0x65, 0x2f, 0x63
        /*006e*/ 	.byte	0x75, 0x74, 0x65, 0x2f, 0x61, 0x74, 0x6f, 0x6d, 0x2f, 0x63, 0x6f, 0x70, 0x79, 0x5f, 0x74, 0x72
        /*007e*/ 	.byte	0x61, 0x69, 0x74, 0x73, 0x5f, 0x73, 0x6d, 0x31, 0x30, 0x30, 0x2e, 0x68, 0x70, 0x70, 0x00
	.type		$str$25,@object
	.size		$str$25,(__unnamed_1 - $str$25)
$str$25:
        /*008d*/ 	.byte	0x28, 0x28, 0x75, 0x69, 0x6e, 0x74, 0x33, 0x32, 0x5f, 0x74, 0x28, 0x74, 0x68, 0x72, 0x65, 0x61
        /*009d*/ 	.byte	0x64, 0x49, 0x64, 0x78, 0x2e, 0x78, 0x29, 0x20, 0x2f, 0x20, 0x33, 0x32, 0x29, 0x20, 0x25, 0x20
        /*00ad*/ 	.byte	0x34, 0x29, 0x20, 0x3d, 0x3d, 0x20, 0x28, 0x28, 0x28, 0x74, 0x6d, 0x65, 0x6d, 0x5f, 0x61, 0x64
        /*00bd*/ 	.byte	0x64, 0x72, 0x20, 0x3e, 0x3e, 0x20, 0x31, 0x36, 0x29, 0x20, 0x2f, 0x20, 0x33, 0x32, 0x29, 0x20
        /*00cd*/ 	.byte	0x25, 0x20, 0x34, 0x29, 0x00
	.type		__unnamed_1,@object
	.size		__unnamed_1,(__unnamed_2 - __unnamed_1)
__unnamed_1:
        /*00d2*/ 	.byte	0x61, 0x75, 0x74, 0x6f, 0x20, 0x63, 0x75, 0x74, 0x65, 0x3a, 0x3a, 0x61, 0x73, 0x5f, 0x70, 0x6f
        /* <DEDUP_REMOVED lines=23> */
        /*0252*/ 	.byte	0x43, 0x3c, 0x32, 0x30, 0x34, 0x38, 0x3e, 0x3e, 0x3e, 0x3e, 0x5d, 0x00
	.type		__unnamed_2,@object
	.size		__unnamed_2,(.L_2 - __unnamed_2)
__unnamed_2:
        /* <DEDUP_REMOVED lines=42> */
        /*04fe*/ 	.byte	0x3e, 0x5d, 0x00
.L_2:


//--------------------- .nv.shared._ZN7cutlass13device_kernelINS_4gemm6kernel13GemmUniversalIN4cute5tupleIJiiiiEEENS1_10collective13CollectiveMmaINS1_35MainloopSm100TmaUmmaWarpSpecializedILi6ELi2ELi4ENS5_IJNS4_1CILi1EEESB_SB_EEEEENS5_IJNSA_ILi128EEESE_NSA_ILi32EEEEEEfNS5_IJlSB_lEEEfSH_NS4_8TiledMMAINS4_8MMA_AtomIJNS4_17SM100_MMA_TF32_SSINS_10tfloat32_tESL_fLi128ELi128ELNS4_4UMMA5MajorE0ELSN_0ELNSM_7ScaleInE0ELSO_0EEEEEENS4_6LayoutISC_NS5_IJNSA_ILi0EEESS_SS_EEEEENS5_IJNS4_10UnderscoreESV_SV_EEEEENS4_13SM90_TMA_LOADENS4_14ComposedLayoutINS4_7SwizzleILi3ELi4ELi3EEENS4_18smem_ptr_flag_bitsILi32EEENSR_INS5_IJNSA_ILi8EEESF_EEENS5_IJSF_SB_EEEEEEEvNS4_8identityESY_S18_vS19_EENS_8epilogue10collective18CollectiveEpilogueINS1B_23Sm100TmaWarpSpecializedILi4ELi2ELi16ELb1ELb0EEEJSG_NS5_IJNSR_ISE_SB_EENSR_INSA_ILi16EEESB_EEEEEfSH_fSH_NS1B_6fusion15FusionCallbacksIS1F_NS1K_17LinearCombinationIffffLNS_15FloatRoundStyleE2EEESG_S1J_JEEENS4_5SM1004TMEM4LOAD26SM100_TMEM_LOAD_32dp32b16xESY_NSZ_INS10_ILi2ELi4ELi3EEES13_NSR_INS5_IJS14_S1H_EEENS5_IJS1H_SB_EEEEEEENS4_39AutoVectorizingCopyWithAssumedAlignmentILi128EEENS4_14SM90_TMA_STOREES1Y_S20_S20_EEEvvEEEEvNT_6ParamsE --------------------------
	.section	.nv.shared._ZN7cutlass13device_kernelINS_4gemm6kernel13GemmUniversalIN4cute5tupleIJiiiiEEENS1_10collective13CollectiveMmaINS1_35MainloopSm100TmaUmmaWarpSpecializedILi6ELi2ELi4ENS5_IJNS4_1CILi1EEESB_SB_EEEEENS5_IJNSA_ILi128EEESE_NSA_ILi32EEEEEEfNS5_IJlSB_lEEEfSH_NS4_8TiledMMAINS4_8MMA_AtomIJNS4_17SM100_MMA_TF32_SSINS_10tfloat32_tESL_fLi128ELi128ELNS4_4UMMA5MajorE0ELSN_0ELNSM_7ScaleInE0ELSO_0EEEEEENS4_6LayoutISC_NS5_IJNSA_ILi0EEESS_SS_EEEEENS5_IJNS4_10UnderscoreESV_SV_EEEEENS4_13SM90_TMA_LOADENS4_14ComposedLayoutINS4_7SwizzleILi3ELi4ELi3EEENS4_18smem_ptr_flag_bitsILi32EEENSR_INS5_IJNSA_ILi8EEESF_EEENS5_IJSF_SB_EEEEEEEvNS4_8identityESY_S18_vS19_EENS_8epilogue10collective18CollectiveEpilogueINS1B_23Sm100TmaWarpSpecializedILi4ELi2ELi16ELb1ELb0EEEJSG_NS5_IJNSR_ISE_SB_EENSR_INSA_ILi16EEESB_EEEEEfSH_fSH_NS1B_6fusion15FusionCallbacksIS1F_NS1K_17LinearCombinationIffffLNS_15FloatRoundStyleE2EEESG_S1J_JEEENS4_5SM1004TMEM4LOAD26SM100_TMEM_LOAD_32dp32b16xESY_NSZ_INS10_ILi2ELi4ELi3EEES13_NSR_INS5_IJS14_S1H_EEENS5_IJS1H_SB_EEEEEEENS4_39AutoVectorizingCopyWithAssumedAlignmentILi128EEENS4_14SM90_TMA_STOREES1Y_S20_S20_EEEvvEEEEvNT_6ParamsE,"aw",@nobits
	.sectionflags	@""
	.align	16
	.zero		1024


//--------------------- .nv.shared.reserved.0     --------------------------
	.section	.nv.shared.reserved.0,"aw",@nobits
	.weak		__nv_reservedSMEM_offset_0_alias
	.size		__nv_reservedSMEM_offset_0_alias, 0, 64
	.other		__nv_reservedSMEM_offset_0_alias,@"STO_CUDA_RESERVED_SHARED STV_DEFAULT"
__nv_reservedSMEM_offset_0_alias:
	.zero		0
.nv.shared.reserved.0:
	.zero		64
	.weak		__nv_reservedSMEM_tcgen05_partition
	.type		__nv_reservedSMEM_tcgen05_partition,@object
	.size		__nv_reservedSMEM_tcgen05_partition,(.L_0 - __nv_reservedSMEM_tcgen05_partition)
__nv_reservedSMEM_tcgen05_partition:
	.zero		32
.L_0:


//--------------------- .nv.global                --------------------------
	.section	.nv.global,"aw",@nobits
.nv.global:
	.type		_ZN40_INTERNAL_aec1aa0e_4_k_cu_3f4acdde_363414cute1_E,@object
	.size		_ZN40_INTERNAL_aec1aa0e_4_k_cu_3f4acdde_363414cute1_E,(_ZN40_INTERNAL_aec1aa0e_4_k_cu_3f4acdde_363414cuda3std3__45__cpo6cbeginE - _ZN40_INTERNAL_aec1aa0e_4_k_cu_3f4acdde_363414cute1_E)
_ZN40_INTERNAL_aec1aa0e_4_k_cu_3f4acdde_363414cute1_E:
	.zero		1
	.type		_ZN40_INTERNAL_aec1aa0e_4_k_cu_3f4acdde_363414cuda3std3__45__cpo6cbeginE,@object
	.size		_ZN40_INTERNAL_aec1aa0e_4_k_cu_3f4acdde_363414cuda3std3__45__cpo6cbeginE,(_ZN40_INTERNAL_aec1aa0e_4_k_cu_3f4acdde_363414cuda3std3__48in_placeE - _ZN40_INTERNAL_aec1aa0e_4_k_cu_3f4acdde_363414cuda3std3__45__cpo6cbeginE)
_ZN40_INTERNAL_aec1aa0e_4_k_cu_3f4acdde_363414cuda3std3__45__cpo6cbeginE:
	.zero		1
	.type		_ZN40_INTERNAL_aec1aa0e_4_k_cu_3f4acdde_363414cuda3std3__48in_placeE,@object
	.size		_ZN40_INTERNAL_aec1aa0e_4_k_cu_3f4acdde_363414cuda3std3__48in_placeE,(_ZN40_INTERNAL_aec1aa0e_4_k_cu_3f4acdde_363414cuda3std6ranges3__45__cpo9iter_moveE - _ZN40_INTERNAL_aec1aa0e_4_k_cu_3f4acdde_363414cuda3std3__48in_placeE)
_ZN40_INTERNAL_aec1aa0e_4_k_cu_3f4acdde_363414cuda3std3__48in_placeE:
	.zero		1
	.type		_ZN40_INTERNAL_aec1aa0e_4_k_cu_3f4acdde_363414cuda3std6ranges3__45__cpo9iter_moveE,@object
	.size		_ZN40_INTERNAL_aec1aa0e_4_k_cu_3f4acdde_363414cuda3std6ranges3__45__cpo9iter_moveE,(_ZN40_INTERNAL_aec1aa0e_4_k_cu_3f4acdde_363414cuda3std3__45__cpo5beginE - _ZN40_INTERNAL_aec1aa0e_4_k_cu_3f4acdde_363414cuda3std6ranges3__45__cpo9iter_moveE)
_ZN40_INTERNAL_aec1aa0e_4_k_cu_3f4acdde_363414cuda3std6ranges3__45__cpo9iter_moveE:
	.zero		1
	.type		_ZN40_INTERNAL_aec1aa0e_4_k_cu_3f4acdde_363414cuda3std3__45__cpo5beginE,@object
	.size		_ZN40_INTERNAL_aec1aa0e_4_k_cu_3f4acdde_363414cuda3std3__45__cpo5beginE,(_ZN40_INTERNAL_aec1aa0e_4_k_cu_3f4acdde_363414cuda3std3__442_GLOBAL__N__aec1aa0e_4_k_cu_3f4acdde_363416ignoreE - _ZN40_INTERNAL_aec1aa0e_4_k_cu_3f4acdde_363414cuda3std3__45__cpo5beginE)
_ZN40_INTERNAL_aec1aa0e_4_k_cu_3f4acdde_363414cuda3std3__45__cpo5beginE:
	.zero		1
	.type		_ZN40_INTERNAL_aec1aa0e_4_k_cu_3f4acdde_363414cuda3std3__442_GLOBAL__N__aec1aa0e_4_k_cu_3f4acdde_363416ignoreE,@object
	.size		_ZN40_INTERNAL_aec1aa0e_4_k_cu_3f4acdde_363414cuda3std3__442_GLOBAL__N__aec1aa0e_4_k_cu_3f4acdde_363416ignoreE,(_ZN40_INTERNAL_aec1aa0e_4_k_cu_3f4acdde_363414cute7productE - _ZN40_INTERNAL_aec1aa0e_4_k_cu_3f4acdde_363414cuda3std3__442_GLOBAL__N__aec1aa0e_4_k_cu_3f4acdde_363416ignoreE)
_ZN40_INTERNAL_aec1aa0e_4_k_cu_3f4acdde_363414cuda3std3__442_GLOBAL__N__aec1aa0e_4_k_cu_3f4acdde_363416ignoreE:
	.zero		1
	.type		_ZN40_INTERNAL_aec1aa0e_4_k_cu_3f4acdde_363414cute7productE,@object
	.size		_ZN40_INTERNAL_aec1aa0e_4_k_cu_3f4acdde_363414cute7productE,(_ZN40_INTERNAL_aec1aa0e_4_k_cu_3f4acdde_363414cuda3std3__45__cpo3endE - _ZN40_INTERNAL_aec1aa0e_4_k_cu_3f4acdde_363414cute7productE)
_ZN40_INTERNAL_aec1aa0e_4_k_cu_3f4acdde_363414cute7productE:
	.zero		1
	.type		_ZN40_INTERNAL_aec1aa0e_4_k_cu_3f4acdde_363414cuda3std3__45__cpo3endE,@object
	.size		_ZN40_INTERNAL_aec1aa0e_4_k_cu_3f4acdde_363414cuda3std3__45__cpo3endE,(_ZN40_INTERNAL_aec1aa0e_4_k_cu_3f4acdde_363414cuda3std3__419piecewise_constructE - _ZN40_INTERNAL_aec1aa0e_4_k_cu_3f4acdde_363414cuda3std3__45__cpo3endE)
_ZN40_INTERNAL_aec1aa0e_4_k_cu_3f4acdde_363414cuda3std3__45__cpo3endE:
	.zero		1
	.type		_ZN40_INTERNAL_aec1aa0e_4_k_cu_3f4acdde_363414cuda3std3__419piecewise_constructE,@object
	.size		_ZN40_INTERNAL_aec1aa0e_4_k_cu_3f4acdde_363414cuda3std3__419piecewise_constructE,(_ZN40_INTERNAL_aec1aa0e_4_k_cu_3f4acdde_363414cuda3std3__45__cpo4cendE - _ZN40_INTERNAL_aec1aa0e_4_k_cu_3f4acdde_363414cuda3std3__419piecewise_constructE)
_ZN40_INTERNAL_aec1aa0e_4_k_cu_3f4acdde_363414cuda3std3__419piecewise_constructE:
	.zero		1
	.type		_ZN40_INTERNAL_aec1aa0e_4_k_cu_3f4acdde_363414cuda3std3__45__cpo4cendE,@object
	.size		_ZN40_INTERNAL_aec1aa0e_4_k_cu_3f4acdde_363414cuda3std3__45__cpo4cendE,(_ZN40_INTERNAL_aec1aa0e_4_k_cu_3f4acdde_363414cuda3std6ranges3__45__cpo4swapE - _ZN40_INTERNAL_aec1aa0e_4_k_cu_3f4acdde_363414cuda3std3__45__cpo4cendE)
_ZN40_INTERNAL_aec1aa0e_4_k_cu_3f4acdde_363414cuda3std3__45__cpo4cendE:
	.zero		1
	.type		_ZN40_INTERNAL_aec1aa0e_4_k_cu_3f4acdde_363414cuda3std6ranges3__45__cpo4swapE,@object
	.size		_ZN40_INTERNAL_aec1aa0e_4_k_cu_3f4acdde_363414cuda3std6ranges3__45__cpo4swapE,(.L_10 - _ZN40_INTERNAL_aec1aa0e_4_k_cu_3f4acdde_363414cuda3std6ranges3__45__cpo4swapE)
_ZN40_INTERNAL_aec1aa0e_4_k_cu_3f4acdde_363414cuda3std6ranges3__45__cpo4swapE:
	.zero		1
.L_10:


//--------------------- .nv.constant0._ZN7cutlass13device_kernelINS_4gemm6kernel13GemmUniversalIN4cute5tupleIJiiiiEEENS1_10collective13CollectiveMmaINS1_35MainloopSm100TmaUmmaWarpSpecializedILi6ELi2ELi4ENS5_IJNS4_1CILi1EEESB_SB_EEEEENS5_IJNSA_ILi128EEESE_NSA_ILi32EEEEEEfNS5_IJlSB_lEEEfSH_NS4_8TiledMMAINS4_8MMA_AtomIJNS4_17SM100_MMA_TF32_SSINS_10tfloat32_tESL_fLi128ELi128ELNS4_4UMMA5MajorE0ELSN_0ELNSM_7ScaleInE0ELSO_0EEEEEENS4_6LayoutISC_NS5_IJNSA_ILi0EEESS_SS_EEEEENS5_IJNS4_10UnderscoreESV_SV_EEEEENS4_13SM90_TMA_LOADENS4_14ComposedLayoutINS4_7SwizzleILi3ELi4ELi3EEENS4_18smem_ptr_flag_bitsILi32EEENSR_INS5_IJNSA_ILi8EEESF_EEENS5_IJSF_SB_EEEEEEEvNS4_8identityESY_S18_vS19_EENS_8epilogue10collective18CollectiveEpilogueINS1B_23Sm100TmaWarpSpecializedILi4ELi2ELi16ELb1ELb0EEEJSG_NS5_IJNSR_ISE_SB_EENSR_INSA_ILi16EEESB_EEEEEfSH_fSH_NS1B_6fusion15FusionCallbacksIS1F_NS1K_17LinearCombinationIffffLNS_15FloatRoundStyleE2EEESG_S1J_JEEENS4_5SM1004TMEM4LOAD26SM100_TMEM_LOAD_32dp32b16xESY_NSZ_INS10_ILi2ELi4ELi3EEES13_NSR_INS5_IJS14_S1H_EEENS5_IJS1H_SB_EEEEEEENS4_39AutoVectorizingCopyWithAssumedAlignmentILi128EEENS4_14SM90_TMA_STOREES1Y_S20_S20_EEEvvEEEEvNT_6ParamsE --------------------------
	.section	.nv.constant0._ZN7cutlass13device_kernelINS_4gemm6kernel13GemmUniversalIN4cute5tupleIJiiiiEEENS1_10collective13CollectiveMmaINS1_35MainloopSm100TmaUmmaWarpSpecializedILi6ELi2ELi4ENS5_IJNS4_1CILi1EEESB_SB_EEEEENS5_IJNSA_ILi128EEESE_NSA_ILi32EEEEEEfNS5_IJlSB_lEEEfSH_NS4_8TiledMMAINS4_8MMA_AtomIJNS4_17SM100_MMA_TF32_SSINS_10tfloat32_tESL_fLi128ELi128ELNS4_4UMMA5MajorE0ELSN_0ELNSM_7ScaleInE0ELSO_0EEEEEENS4_6LayoutISC_NS5_IJNSA_ILi0EEESS_SS_EEEEENS5_IJNS4_10UnderscoreESV_SV_EEEEENS4_13SM90_TMA_LOADENS4_14ComposedLayoutINS4_7SwizzleILi3ELi4ELi3EEENS4_18smem_ptr_flag_bitsILi32EEENSR_INS5_IJNSA_ILi8EEESF_EEENS5_IJSF_SB_EEEEEEEvNS4_8identityESY_S18_vS19_EENS_8epilogue10collective18CollectiveEpilogueINS1B_23Sm100TmaWarpSpecializedILi4ELi2ELi16ELb1ELb0EEEJSG_NS5_IJNSR_ISE_SB_EENSR_INSA_ILi16EEESB_EEEEEfSH_fSH_NS1B_6fusion15FusionCallbacksIS1F_NS1K_17LinearCombinationIffffLNS_15FloatRoundStyleE2EEESG_S1J_JEEENS4_5SM1004TMEM4LOAD26SM100_TMEM_LOAD_32dp32b16xESY_NSZ_INS10_ILi2ELi4ELi3EEES13_NSR_INS5_IJS14_S1H_EEENS5_IJS1H_SB_EEEEEEENS4_39AutoVectorizingCopyWithAssumedAlignmentILi128EEENS4_14SM90_TMA_STOREES1Y_S20_S20_EEEvvEEEEvNT_6ParamsE,"a",@progbits
	.sectionflags	@""
	.align	4
.nv.constant0._ZN7cutlass13device_kernelINS_4gemm6kernel13GemmUniversalIN4cute5tupleIJiiiiEEENS1_10collective13CollectiveMmaINS1_35MainloopSm100TmaUmmaWarpSpecializedILi6ELi2ELi4ENS5_IJNS4_1CILi1EEESB_SB_EEEEENS5_IJNSA_ILi128EEESE_NSA_ILi32EEEEEEfNS5_IJlSB_lEEEfSH_NS4_8TiledMMAINS4_8MMA_AtomIJNS4_17SM100_MMA_TF32_SSINS_10tfloat32_tESL_fLi128ELi128ELNS4_4UMMA5MajorE0ELSN_0ELNSM_7ScaleInE0ELSO_0EEEEEENS4_6LayoutISC_NS5_IJNSA_ILi0EEESS_SS_EEEEENS5_IJNS4_10UnderscoreESV_SV_EEEEENS4_13SM90_TMA_LOADENS4_14ComposedLayoutINS4_7SwizzleILi3ELi4ELi3EEENS4_18smem_ptr_flag_bitsILi32EEENSR_INS5_IJNSA_ILi8EEESF_EEENS5_IJSF_SB_EEEEEEEvNS4_8identityESY_S18_vS19_EENS_8epilogue10collective18CollectiveEpilogueINS1B_23Sm100TmaWarpSpecializedILi4ELi2ELi16ELb1ELb0EEEJSG_NS5_IJNSR_ISE_SB_EENSR_INSA_ILi16EEESB_EEEEEfSH_fSH_NS1B_6fusion15FusionCallbacksIS1F_NS1K_17LinearCombinationIffffLNS_15FloatRoundStyleE2EEESG_S1J_JEEENS4_5SM1004TMEM4LOAD26SM100_TMEM_LOAD_32dp32b16xESY_NSZ_INS10_ILi2ELi4ELi3EEES13_NSR_INS5_IJS14_S1H_EEENS5_IJS1H_SB_EEEEEEENS4_39AutoVectorizingCopyWithAssumedAlignmentILi128EEENS4_14SM90_TMA_STOREES1Y_S20_S20_EEEvvEEEEvNT_6ParamsE:
	.zero		2944


//--------------------- SYMBOLS --------------------------

	.type		.nv.reservedSmem.offset0,@object
	.size		.nv.reservedSmem.offset0,0x4
	.type		.nv.reservedSmem.cap,@object
	.size		.nv.reservedSmem.cap,0x4
	.type		__assertfail,@function
